	.target	sm_90a

	.elftype	@"ET_EXEC"


//--------------------- .note.nv.tkinfo           --------------------------
	.section	.note.nv.tkinfo,"",@"SHT_NOTE"
	.sectionflags	@"SHF_NOTE_NV_TKINFO"
	.tkinfo
        /*0018*/ 	.word	0x00000002
        /*0030*/ 	.string	""
        /*0030*/ 	.string	"ptxas"
        /*0030*/ 	.string	"Cuda compilation tools, release 13.0, V13.0.88"
        /*0030*/ 	.string	"Build cuda_13.0.r13.0/compiler.36424714_0"
        /*0030*/ 	.string	"-arch sm_90a -m 64 "



//--------------------- .note.nv.cuinfo           --------------------------
	.section	.note.nv.cuinfo,"",@"SHT_NOTE"
	.sectionflags	@"SHF_NOTE_NV_CUINFO"
        /*0018*/ 	.short	0x0002
        /*001a*/ 	.short	0x005a
        /*001c*/ 	.short	0x0082
	.zero		2


//--------------------- .nv.info                  --------------------------
	.section	.nv.info,"",@"SHT_CUDA_INFO"
	.align	4


	//----- nvinfo : EIATTR_REGCOUNT
	.align		4
        /*0000*/ 	.byte	0x04, 0x2f
        /*0002*/ 	.short	(.L_12 - .L_11)
	.align		4
.L_11:
        /*0004*/ 	.word	index@(_ZN7cutlass13device_kernelINS_4gemm6kernel13GemmUniversalIN4cute5tupleIJiiiiEEENS1_10collective13CollectiveMmaINS1_37MainloopSm90TmaGmmaWarpSpecializedFP8ILi3ENS5_IJNS4_1CILi1EEENSA_ILi2EEESB_EEENS1_32KernelTmaWarpSpecializedPingpongEEENS5_IJNSA_ILi64EEENSA_ILi128EEESG_EEENS_12float_e4m3_tENS5_IJlSB_lEEESJ_SK_NS4_8TiledMMAINS4_8MMA_AtomIJNS4_4SM904GMMA31MMA_64x128x32_F32E4M3E4M3_SS_TNILNSO_7ScaleInE1ELSQ_1EEEEEENS4_6LayoutINS5_IJSB_SB_SB_EEENS5_IJNSA_ILi0EEESV_SV_EEEEENS5_IJNS4_10UnderscoreESY_SY_EEEEENS4_23SM90_TMA_LOAD_MULTICASTENS4_14ComposedLayoutINS4_7SwizzleILi2ELi4ELi3EEENS4_18smem_ptr_flag_bitsILi8EEENST_INS5_IJNSA_ILi8EEESG_EEENS5_IJSG_SB_EEEEEEEvNS4_8identityENS4_13SM90_TMA_LOADES1B_vS1C_EENS_8epilogue10collective6detail29Sm90TmaWarpSpecializedAdapterINS1G_15DefaultEpilogueISJ_SK_SK_NS1F_6thread17LinearCombinationISJ_Li1EffLNS1K_9ScaleType4KindE0ELNS_15FloatRoundStyleE2ESJ_EENS1_15EpilogueDefaultEEEEEvvEEEEvNT_6ParamsE)
        /*0008*/ 	.word	0x000000a8


	//----- nvinfo : EIATTR_FRAME_SIZE
	.align		4
.L_12:
        /*000c*/ 	.byte	0x04, 0x11
        /*000e*/ 	.short	(.L_14 - .L_13)
	.align		4
.L_13:
        /*0010*/ 	.word	index@(_ZN7cutlass13device_kernelINS_4gemm6kernel13GemmUniversalIN4cute5tupleIJiiiiEEENS1_10collective13CollectiveMmaINS1_37MainloopSm90TmaGmmaWarpSpecializedFP8ILi3ENS5_IJNS4_1CILi1EEENSA_ILi2EEESB_EEENS1_32KernelTmaWarpSpecializedPingpongEEENS5_IJNSA_ILi64EEENSA_ILi128EEESG_EEENS_12float_e4m3_tENS5_IJlSB_lEEESJ_SK_NS4_8TiledMMAINS4_8MMA_AtomIJNS4_4SM904GMMA31MMA_64x128x32_F32E4M3E4M3_SS_TNILNSO_7ScaleInE1ELSQ_1EEEEEENS4_6LayoutINS5_IJSB_SB_SB_EEENS5_IJNSA_ILi0EEESV_SV_EEEEENS5_IJNS4_10UnderscoreESY_SY_EEEEENS4_23SM90_TMA_LOAD_MULTICASTENS4_14ComposedLayoutINS4_7SwizzleILi2ELi4ELi3EEENS4_18smem_ptr_flag_bitsILi8EEENST_INS5_IJNSA_ILi8EEESG_EEENS5_IJSG_SB_EEEEEEEvNS4_8identityENS4_13SM90_TMA_LOADES1B_vS1C_EENS_8epilogue10collective6detail29Sm90TmaWarpSpecializedAdapterINS1G_15DefaultEpilogueISJ_SK_SK_NS1F_6thread17LinearCombinationISJ_Li1EffLNS1K_9ScaleType4KindE0ELNS_15FloatRoundStyleE2ESJ_EENS1_15EpilogueDefaultEEEEEvvEEEEvNT_6ParamsE)
        /*0014*/ 	.word	0x00000000


	//----- nvinfo : EIATTR_MIN_STACK_SIZE
	.align		4
.L_14:
        /*0018*/ 	.byte	0x04, 0x12
        /*001a*/ 	.short	(.L_16 - .L_15)
	.align		4
.L_15:
        /*001c*/ 	.word	index@(_ZN7cutlass13device_kernelINS_4gemm6kernel13GemmUniversalIN4cute5tupleIJiiiiEEENS1_10collective13CollectiveMmaINS1_37MainloopSm90TmaGmmaWarpSpecializedFP8ILi3ENS5_IJNS4_1CILi1EEENSA_ILi2EEESB_EEENS1_32KernelTmaWarpSpecializedPingpongEEENS5_IJNSA_ILi64EEENSA_ILi128EEESG_EEENS_12float_e4m3_tENS5_IJlSB_lEEESJ_SK_NS4_8TiledMMAINS4_8MMA_AtomIJNS4_4SM904GMMA31MMA_64x128x32_F32E4M3E4M3_SS_TNILNSO_7ScaleInE1ELSQ_1EEEEEENS4_6LayoutINS5_IJSB_SB_SB_EEENS5_IJNSA_ILi0EEESV_SV_EEEEENS5_IJNS4_10UnderscoreESY_SY_EEEEENS4_23SM90_TMA_LOAD_MULTICASTENS4_14ComposedLayoutINS4_7SwizzleILi2ELi4ELi3EEENS4_18smem_ptr_flag_bitsILi8EEENST_INS5_IJNSA_ILi8EEESG_EEENS5_IJSG_SB_EEEEEEEvNS4_8identityENS4_13SM90_TMA_LOADES1B_vS1C_EENS_8epilogue10collective6detail29Sm90TmaWarpSpecializedAdapterINS1G_15DefaultEpilogueISJ_SK_SK_NS1F_6thread17LinearCombinationISJ_Li1EffLNS1K_9ScaleType4KindE0ELNS_15FloatRoundStyleE2ESJ_EENS1_15EpilogueDefaultEEEEEvvEEEEvNT_6ParamsE)
        /*0020*/ 	.word	0x00000000
.L_16:


//--------------------- .nv.compat                --------------------------
	.section	.nv.compat,"",@"SHT_CUDA_COMPAT_INFO"
	.align	4
        /*0000*/ 	.byte	0x02, 0x09, 0x01, 0x00, 0x02, 0x02, 0x04, 0x00, 0x02, 0x05, 0x05, 0x00, 0x03, 0x07, 0x01, 0x01
        /*0010*/ 	.byte	0x02, 0x03, 0x01, 0x00, 0x02, 0x06, 0x01, 0x00, 0x04, 0x0b, 0x08, 0x00, 0x00, 0x00, 0x00, 0x00
        /*0020*/ 	.byte	0x00, 0x00, 0x00, 0x00


//--------------------- .nv.info._ZN7cutlass13device_kernelINS_4gemm6kernel13GemmUniversalIN4cute5tupleIJiiiiEEENS1_10collective13CollectiveMmaINS1_37MainloopSm90TmaGmmaWarpSpecializedFP8ILi3ENS5_IJNS4_1CILi1EEENSA_ILi2EEESB_EEENS1_32KernelTmaWarpSpecializedPingpongEEENS5_IJNSA_ILi64EEENSA_ILi128EEESG_EEENS_12float_e4m3_tENS5_IJlSB_lEEESJ_SK_NS4_8TiledMMAINS4_8MMA_AtomIJNS4_4SM904GMMA31MMA_64x128x32_F32E4M3E4M3_SS_TNILNSO_7ScaleInE1ELSQ_1EEEEEENS4_6LayoutINS5_IJSB_SB_SB_EEENS5_IJNSA_ILi0EEESV_SV_EEEEENS5_IJNS4_10UnderscoreESY_SY_EEEEENS4_23SM90_TMA_LOAD_MULTICASTENS4_14ComposedLayoutINS4_7SwizzleILi2ELi4ELi3EEENS4_18smem_ptr_flag_bitsILi8EEENST_INS5_IJNSA_ILi8EEESG_EEENS5_IJSG_SB_EEEEEEEvNS4_8identityENS4_13SM90_TMA_LOADES1B_vS1C_EENS_8epilogue10collective6detail29Sm90TmaWarpSpecializedAdapterINS1G_15DefaultEpilogueISJ_SK_SK_NS1F_6thread17LinearCombinationISJ_Li1EffLNS1K_9ScaleType4KindE0ELNS_15FloatRoundStyleE2ESJ_EENS1_15EpilogueDefaultEEEEEvvEEEEvNT_6ParamsE --------------------------
	.section	.nv.info._ZN7cutlass13device_kernelINS_4gemm6kernel13GemmUniversalIN4cute5tupleIJiiiiEEENS1_10collective13CollectiveMmaINS1_37MainloopSm90TmaGmmaWarpSpecializedFP8ILi3ENS5_IJNS4_1CILi1EEENSA_ILi2EEESB_EEENS1_32KernelTmaWarpSpecializedPingpongEEENS5_IJNSA_ILi64EEENSA_ILi128EEESG_EEENS_12float_e4m3_tENS5_IJlSB_lEEESJ_SK_NS4_8TiledMMAINS4_8MMA_AtomIJNS4_4SM904GMMA31MMA_64x128x32_F32E4M3E4M3_SS_TNILNSO_7ScaleInE1ELSQ_1EEEEEENS4_6LayoutINS5_IJSB_SB_SB_EEENS5_IJNSA_ILi0EEESV_SV_EEEEENS5_IJNS4_10UnderscoreESY_SY_EEEEENS4_23SM90_TMA_LOAD_MULTICASTENS4_14ComposedLayoutINS4_7SwizzleILi2ELi4ELi3EEENS4_18smem_ptr_flag_bitsILi8EEENST_INS5_IJNSA_ILi8EEESG_EEENS5_IJSG_SB_EEEEEEEvNS4_8identityENS4_13SM90_TMA_LOADES1B_vS1C_EENS_8epilogue10collective6detail29Sm90TmaWarpSpecializedAdapterINS1G_15DefaultEpilogueISJ_SK_SK_NS1F_6thread17LinearCombinationISJ_Li1EffLNS1K_9ScaleType4KindE0ELNS_15FloatRoundStyleE2ESJ_EENS1_15EpilogueDefaultEEEEEvvEEEEvNT_6ParamsE,"",@"SHT_CUDA_INFO"
	.sectionflags	@""
	.align	4


	//----- nvinfo : EIATTR_CUDA_API_VERSION
	.align		4
        /*0000*/ 	.byte	0x04, 0x37
        /*0002*/ 	.short	(.L_18 - .L_17)
.L_17:
        /*0004*/ 	.word	0x00000082


	//----- nvinfo : EIATTR_KPARAM_INFO
	.align		4
.L_18:
        /*0008*/ 	.byte	0x04, 0x17
        /*000a*/ 	.short	(.L_20 - .L_19)
.L_19:
        /*000c*/ 	.word	0x00000000
        /*0010*/ 	.short	0x0000
        /*0012*/ 	.short	0x0070
        /*0014*/ 	.byte	0x00, 0xf0, 0x01, 0x10


	//----- nvinfo : EIATTR_SPARSE_MMA_MASK
	.align		4
.L_20:
        /*0018*/ 	.byte	0x03, 0x50
        /*001a*/ 	.short	0x0000


	//----- nvinfo : EIATTR_MAXREG_COUNT
	.align		4
        /*001c*/ 	.byte	0x03, 0x1b
        /*001e*/ 	.short	0x00a8


	//----- nvinfo : EIATTR_NUM_BARRIERS
	.align		4
        /*0020*/ 	.byte	0x02, 0x4c
        /*0022*/ 	.byte	0x01
	.zero		1


	//----- nvinfo : EIATTR_MERCURY_ISA_VERSION
	.align		4
        /*0024*/ 	.byte	0x03, 0x5f
        /*0026*/ 	.short	0x0101


	//----- nvinfo : EIATTR_INT_WARP_WIDE_INSTR_OFFSETS
	.align		4
        /*0028*/ 	.byte	0x04, 0x31
        /*002a*/ 	.short	(.L_22 - .L_21)


	//   ....[0]....
.L_21:
        /*002c*/ 	.word	0x00000490


	//   ....[1]....
        /*0030*/ 	.word	0x000004d0


	//   ....[2]....
        /*0034*/ 	.word	0x00000620


	//   ....[3]....
        /*0038*/ 	.word	0x00000630


	//   ....[4]....
        /*003c*/ 	.word	0x00000650


	//   ....[5]....
        /*0040*/ 	.word	0x00000660


	//   ....[6]....
        /*0044*/ 	.word	0x000006f0


	//   ....[7]....
        /*0048*/ 	.word	0x00000750


	//   ....[8]....
        /*004c*/ 	.word	0x00003050


	//----- nvinfo : EIATTR_COOP_GROUP_MASK_REGIDS
	.align		4
.L_22:
        /*0050*/ 	.byte	0x04, 0x29
        /*0052*/ 	.short	(.L_24 - .L_23)


	//   ....[0]....
.L_23:
        /*0054*/ 	.word	0xffffffff


	//   ....[1]....
        /*0058*/ 	.word	0xffffffff


	//   ....[2]....
        /*005c*/ 	.word	0xffffffff


	//   ....[3]....
        /*0060*/ 	.word	0xffffffff


	//   ....[4]....
        /*0064*/ 	.word	0xffffffff


	//   ....[5]....
        /*0068*/ 	.word	0xffffffff


	//   ....[6]....
        /*006c*/ 	.word	0xffffffff


	//----- nvinfo : EIATTR_COOP_GROUP_INSTR_OFFSETS
	.align		4
.L_24:
        /*0070*/ 	.byte	0x04, 0x28
        /*0072*/ 	.short	(.L_26 - .L_25)


	//   ....[0]....
.L_25:
        /*0074*/ 	.word	0x00000060


	//   ....[1]....
        /*0078*/ 	.word	0x00000070


	//   ....[2]....
        /*007c*/ 	.word	0x00000130


	//   ....[3]....
        /*0080*/ 	.word	0x000002b0


	//   ....[4]....
        /*0084*/ 	.word	0x000002f0


	//   ....[5]....
        /*0088*/ 	.word	0x00000370


	//   ....[6]....
        /*008c*/ 	.word	0x000008b0


	//----- nvinfo : EIATTR_REG_RECONFIG
	.align		4
.L_26:
        /*0090*/ 	.byte	0x01, 0x54
	.zero		2


	//----- nvinfo : EIATTR_MBARRIER_INSTR_OFFSETS
	.align		4
        /*0094*/ 	.byte	0x04, 0x39
        /*0096*/ 	.short	(.L_28 - .L_27)


	//   ....[0]....
.L_27:
        /*0098*/ 	.word	0x00000240
        /*009c*/ 	.word	0x000000ff
        /*00a0*/ 	.word	0x00000000
        /*00a4*/ 	.short	0x0100
        /*00a6*/ 	.byte	0x08
	.zero		1


	//   ....[1]....
        /*00a8*/ 	.word	0x00000250
        /*00ac*/ 	.word	0x000000ff
        /*00b0*/ 	.word	0x00000018
        /*00b4*/ 	.short	0x0100
        /*00b6*/ 	.byte	0x08
	.zero		1


	//   ....[2]....
        /*00b8*/ 	.word	0x00000260
        /*00bc*/ 	.word	0x000000ff
        /*00c0*/ 	.word	0x00000008
        /*00c4*/ 	.short	0x0100
        /*00c6*/ 	.byte	0x08
	.zero		1


	//   ....[3]....
        /*00c8*/ 	.word	0x00000270
        /*00cc*/ 	.word	0x000000ff
        /*00d0*/ 	.word	0x00000020
        /*00d4*/ 	.short	0x0100
        /*00d6*/ 	.byte	0x08
	.zero		1


	//   ....[4]....
        /*00d8*/ 	.word	0x00000280
        /*00dc*/ 	.word	0x000000ff
        /*00e0*/ 	.word	0x00000010
        /*00e4*/ 	.short	0x0100
        /*00e6*/ 	.byte	0x08
	.zero		1


	//   ....[5]....
        /*00e8*/ 	.word	0x00000290
        /*00ec*/ 	.word	0x000000ff
        /*00f0*/ 	.word	0x00000028
        /*00f4*/ 	.short	0x0100
        /*00f6*/ 	.byte	0x08
	.zero		1


	//   ....[6]....
        /*00f8*/ 	.word	0x00000780
        /*00fc*/ 	.word	0x000000ff
        /*0100*/ 	.word	0x00000060
        /*0104*/ 	.short	0x0100
        /*0106*/ 	.byte	0x08
	.zero		1


	//   ....[7]....
        /*0108*/ 	.word	0x00000810
        /*010c*/ 	.word	0x000000ff
        /*0110*/ 	.word	0x00000068
        /*0114*/ 	.short	0x0100
        /*0116*/ 	.byte	0x08
	.zero		1


	//   ....[8]....
        /*0118*/ 	.word	0x00000830
        /*011c*/ 	.word	0x000000ff
        /*0120*/ 	.word	0x00000040
        /*0124*/ 	.short	0x0100
        /*0126*/ 	.byte	0x09
	.zero		1


	//   ....[9]....
        /*0128*/ 	.word	0x00000840
        /*012c*/ 	.word	0x000000ff
        /*0130*/ 	.word	0x00000048
        /*0134*/ 	.short	0x0100
        /*0136*/ 	.byte	0x09
	.zero		1


	//   ....[10]....
        /*0138*/ 	.word	0x00000850
        /*013c*/ 	.word	0x000000ff
        /*0140*/ 	.word	0x00000050
        /*0144*/ 	.short	0x0100
        /*0146*/ 	.byte	0x09
	.zero		1


	//   ....[11]....
        /*0148*/ 	.word	0x00000860
        /*014c*/ 	.word	0x000000ff
        /*0150*/ 	.word	0x00000058
        /*0154*/ 	.short	0x0100
        /*0156*/ 	.byte	0x09
	.zero		1


	//   ....[12]....
        /*0158*/ 	.word	0x000015c0
        /*015c*/ 	.word	0x000000ff
        /*0160*/ 	.word	0xfffffff8
        /*0164*/ 	.short	0x010a
        /*0166*/ 	.byte	0x0f
	.zero		1


	//   ....[13]....
        /*0168*/ 	.word	0x00001aa0
        /*016c*/ 	.word	0x000000ff
        /*0170*/ 	.word	0x00000000
        /*0174*/ 	.short	0x010a
        /*0176*/ 	.byte	0x06
	.zero		1


	//   ....[14]....
        /*0178*/ 	.word	0x00001ae0
        /*017c*/ 	.word	0x000000ff
        /*0180*/ 	.word	0x00000000
        /*0184*/ 	.short	0x010a
        /*0186*/ 	.byte	0x06
	.zero		1


	//   ....[15]....
        /*0188*/ 	.word	0x000023e0
        /*018c*/ 	.word	0x000000ff
        /*0190*/ 	.word	0x00000000
        /*0194*/ 	.short	0x010a
        /*0196*/ 	.byte	0x09
	.zero		1


	//   ....[16]....
        /*0198*/ 	.word	0x00002420
        /*019c*/ 	.word	0x000000ff
        /*01a0*/ 	.word	0x00000000
        /*01a4*/ 	.short	0x010a
        /*01a6*/ 	.byte	0x09
	.zero		1


	//   ....[17]....
        /*01a8*/ 	.word	0x00002a80
        /*01ac*/ 	.word	0x00000015
        /*01b0*/ 	.word	0x00000000
        /*01b4*/ 	.short	0x0101
        /*01b6*/ 	.byte	0x3f
	.zero		1


	//   ....[18]....
        /*01b8*/ 	.word	0x00002ff0
        /*01bc*/ 	.word	0x00000013
        /*01c0*/ 	.word	0x00000000
        /*01c4*/ 	.short	0x0101
        /*01c6*/ 	.byte	0x15
	.zero		1


	//   ....[19]....
        /*01c8*/ 	.word	0x00003100
        /*01cc*/ 	.word	0x00000013
        /*01d0*/ 	.word	0x00000000
        /*01d4*/ 	.short	0x0101
        /*01d6*/ 	.byte	0x3f
	.zero		1


	//   ....[20]....
        /*01d8*/ 	.word	0x000031b0
        /*01dc*/ 	.word	0x000000ff
        /*01e0*/ 	.word	0x00000008
        /*01e4*/ 	.short	0x010a
        /*01e6*/ 	.byte	0x0f
	.zero		1


	//   ....[21]....
        /*01e8*/ 	.word	0x00007a50
        /*01ec*/ 	.word	0x00000004
        /*01f0*/ 	.word	0x00000000
        /*01f4*/ 	.short	0x0101
        /*01f6*/ 	.byte	0x15
	.zero		1


	//   ....[22]....
        /*01f8*/ 	.word	0x00008370
        /*01fc*/ 	.word	0x00000013
        /*0200*/ 	.word	0x00000018
        /*0204*/ 	.short	0x010a
        /*0206*/ 	.byte	0x3f
	.zero		1


	//   ....[23]....
        /*0208*/ 	.word	0x00008700
        /*020c*/ 	.word	0x0000000a
        /*0210*/ 	.word	0x00000068
        /*0214*/ 	.short	0x0101
        /*0216*/ 	.byte	0x3f
	.zero		1


	//   ....[24]....
        /*0218*/ 	.word	0x00008e60
        /*021c*/ 	.word	0x00000007
        /*0220*/ 	.word	0x00000000
        /*0224*/ 	.short	0x010a
        /*0226*/ 	.byte	0x3f
	.zero		1


	//   ....[25]....
        /*0228*/ 	.word	0x00008ee0
        /*022c*/ 	.word	0x00000006
        /*0230*/ 	.word	0x00000000
        /*0234*/ 	.short	0x010a
        /*0236*/ 	.byte	0x3f
	.zero		1


	//   ....[26]....
        /*0238*/ 	.word	0x00008f70
        /*023c*/ 	.word	0x00000003
        /*0240*/ 	.word	0x00000000
        /*0244*/ 	.short	0x010a
        /*0246*/ 	.byte	0x3f
	.zero		1


	//   ....[27]....
        /*0248*/ 	.word	0x00008fe0
        /*024c*/ 	.word	0x00000012
        /*0250*/ 	.word	0xfffffff8
        /*0254*/ 	.short	0x010a
        /*0256*/ 	.byte	0x3f
	.zero		1


	//   ....[28]....
        /*0258*/ 	.word	0x00009040
        /*025c*/ 	.word	0x00000012
        /*0260*/ 	.word	0x00000000
        /*0264*/ 	.short	0x010a
        /*0266*/ 	.byte	0x3f
	.zero		1


	//   ....[29]....
        /*0268*/ 	.word	0x000090a0
        /*026c*/ 	.word	0x00000015
        /*0270*/ 	.word	0x00000000
        /*0274*/ 	.short	0x010a
        /*0276*/ 	.byte	0x3f
	.zero		1


	//   ....[30]....
        /*0278*/ 	.word	0x00009100
        /*027c*/ 	.word	0x00000013
        /*0280*/ 	.word	0x00000008
        /*0284*/ 	.short	0x010a
        /*0286*/ 	.byte	0x3f
	.zero		1


	//   ....[31]....
        /*0288*/ 	.word	0x000091d0
        /*028c*/ 	.word	0x00000013
        /*0290*/ 	.word	0x00000018
        /*0294*/ 	.short	0x010a
        /*0296*/ 	.byte	0x3f
	.zero		1


	//   ....[32]....
        /*0298*/ 	.word	0x000092b0
        /*029c*/ 	.word	0x00000007
        /*02a0*/ 	.word	0x00000000
        /*02a4*/ 	.short	0x010a
        /*02a6*/ 	.byte	0x3f
	.zero		1


	//   ....[33]....
        /*02a8*/ 	.word	0x00009300
        /*02ac*/ 	.word	0x00000006
        /*02b0*/ 	.word	0x00000000
        /*02b4*/ 	.short	0x010a
        /*02b6*/ 	.byte	0x3f
	.zero		1


	//----- nvinfo : EIATTR_NUM_MBARRIERS
	.align		4
.L_28:
        /*02b8*/ 	.byte	0x03, 0x38
        /*02ba*/ 	.short	0x000c


	//----- nvinfo : EIATTR_EXIT_INSTR_OFFSETS
	.align		4
        /*02bc*/ 	.byte	0x04, 0x1c
        /*02be*/ 	.short	(.L_30 - .L_29)


	//   ....[0]....
.L_29:
        /*02c0*/ 	.word	0x00001300


	//   ....[1]....
        /*02c4*/ 	.word	0x00001360


	//   ....[2]....
        /*02c8*/ 	.word	0x00008060


	//   ....[3]....
        /*02cc*/ 	.word	0x00008090


	//   ....[4]....
        /*02d0*/ 	.word	0x00008fc0


	//----- nvinfo : EIATTR_MAX_THREADS
	.align		4
.L_30:
        /*02d4*/ 	.byte	0x04, 0x05
        /*02d6*/ 	.short	(.L_32 - .L_31)
.L_31:
        /*02d8*/ 	.word	0x00000180
        /*02dc*/ 	.word	0x00000001
        /*02e0*/ 	.word	0x00000001


	//----- nvinfo : EIATTR_CRS_STACK_SIZE
	.align		4
.L_32:
        /*02e4*/ 	.byte	0x04, 0x1e
        /*02e6*/ 	.short	(.L_34 - .L_33)
.L_33:
        /*02e8*/ 	.word	0x00000000


	//----- nvinfo : EIATTR_CBANK_PARAM_SIZE
	.align		4
.L_34:
        /*02ec*/ 	.byte	0x03, 0x19
        /*02ee*/ 	.short	0x0470


	//----- nvinfo : EIATTR_PARAM_CBANK
	.align		4
        /*02f0*/ 	.byte	0x04, 0x0a
        /*02f2*/ 	.short	(.L_36 - .L_35)
	.align		4
.L_35:
        /*02f4*/ 	.word	index@(.nv.constant0._ZN7cutlass13device_kernelINS_4gemm6kernel13GemmUniversalIN4cute5tupleIJiiiiEEENS1_10collective13CollectiveMmaINS1_37MainloopSm90TmaGmmaWarpSpecializedFP8ILi3ENS5_IJNS4_1CILi1EEENSA_ILi2EEESB_EEENS1_32KernelTmaWarpSpecializedPingpongEEENS5_IJNSA_ILi64EEENSA_ILi128EEESG_EEENS_12float_e4m3_tENS5_IJlSB_lEEESJ_SK_NS4_8TiledMMAINS4_8MMA_AtomIJNS4_4SM904GMMA31MMA_64x128x32_F32E4M3E4M3_SS_TNILNSO_7ScaleInE1ELSQ_1EEEEEENS4_6LayoutINS5_IJSB_SB_SB_EEENS5_IJNSA_ILi0EEESV_SV_EEEEENS5_IJNS4_10UnderscoreESY_SY_EEEEENS4_23SM90_TMA_LOAD_MULTICASTENS4_14ComposedLayoutINS4_7SwizzleILi2ELi4ELi3EEENS4_18smem_ptr_flag_bitsILi8EEENST_INS5_IJNSA_ILi8EEESG_EEENS5_IJSG_SB_EEEEEEEvNS4_8identityENS4_13SM90_TMA_LOADES1B_vS1C_EENS_8epilogue10collective6detail29Sm90TmaWarpSpecializedAdapterINS1G_15DefaultEpilogueISJ_SK_SK_NS1F_6thread17LinearCombinationISJ_Li1EffLNS1K_9ScaleType4KindE0ELNS_15FloatRoundStyleE2ESJ_EENS1_15EpilogueDefaultEEEEEvvEEEEvNT_6ParamsE)
        /*02f8*/ 	.short	0x0210
        /*02fa*/ 	.short	0x0470


	//----- nvinfo : EIATTR_SW_WAR
	.align		4
.L_36:
        /*02fc*/ 	.byte	0x04, 0x36
        /*02fe*/ 	.short	(.L_38 - .L_37)
.L_37:
        /*0300*/ 	.word	0x00000008
.L_38:


//--------------------- .nv.callgraph             --------------------------
	.section	.nv.callgraph,"",@"SHT_CUDA_CALLGRAPH"
	.align	4
	.sectionentsize	8
	.align		4
        /*0000*/ 	.word	0x00000000
	.align		4
        /*0004*/ 	.word	0xffffffff
	.align		4
        /*0008*/ 	.word	0x00000000
	.align		4
        /*000c*/ 	.word	0xfffffffe
	.align		4
        /*0010*/ 	.word	0x00000000
	.align		4
        /*0014*/ 	.word	0xfffffffd
	.align		4
        /*0018*/ 	.word	0x00000000
	.align		4
        /*001c*/ 	.word	0xfffffffc


//--------------------- .nv.constant4             --------------------------
	.section	.nv.constant4,"a",@progbits
	.align	8
	.align		8
.nv.constant4:
        /*0000*/ 	.dword	_ZN39_INTERNAL_c7012ecf_4_k_cu_1f105c69_27194cuda3std3__45__cpo5beginE
	.align		8
        /*0008*/ 	.dword	_ZN39_INTERNAL_c7012ecf_4_k_cu_1f105c69_27194cuda3std3__45__cpo3endE
	.align		8
        /*0010*/ 	.dword	_ZN39_INTERNAL_c7012ecf_4_k_cu_1f105c69_27194cuda3std3__45__cpo6cbeginE
	.align		8
        /*0018*/ 	.dword	_ZN39_INTERNAL_c7012ecf_4_k_cu_1f105c69_27194cuda3std3__45__cpo4cendE
	.align		8
        /*0020*/ 	.dword	_ZN39_INTERNAL_c7012ecf_4_k_cu_1f105c69_27194cuda3std3__441_GLOBAL__N__c7012ecf_4_k_cu_1f105c69_27196ignoreE
	.align		8
        /*0028*/ 	.dword	_ZN39_INTERNAL_c7012ecf_4_k_cu_1f105c69_27194cuda3std3__419piecewise_constructE
	.align		8
        /*0030*/ 	.dword	_ZN39_INTERNAL_c7012ecf_4_k_cu_1f105c69_27194cuda3std3__48in_placeE
	.align		8
        /*0038*/ 	.dword	_ZN39_INTERNAL_c7012ecf_4_k_cu_1f105c69_27194cuda3std6ranges3__45__cpo4swapE
	.align		8
        /*0040*/ 	.dword	_ZN39_INTERNAL_c7012ecf_4_k_cu_1f105c69_27194cuda3std6ranges3__45__cpo9iter_moveE
	.align		8
        /*0048*/ 	.dword	_ZN39_INTERNAL_c7012ecf_4_k_cu_1f105c69_27194cute7productE
	.align		8
        /*0050*/ 	.dword	_ZN39_INTERNAL_c7012ecf_4_k_cu_1f105c69_27194cute1_E


//--------------------- .text._ZN7cutlass13device_kernelINS_4gemm6kernel13GemmUniversalIN4cute5tupleIJiiiiEEENS1_10collective13CollectiveMmaINS1_37MainloopSm90TmaGmmaWarpSpecializedFP8ILi3ENS5_IJNS4_1CILi1EEENSA_ILi2EEESB_EEENS1_32KernelTmaWarpSpecializedPingpongEEENS5_IJNSA_ILi64EEENSA_ILi128EEESG_EEENS_12float_e4m3_tENS5_IJlSB_lEEESJ_SK_NS4_8TiledMMAINS4_8MMA_AtomIJNS4_4SM904GMMA31MMA_64x128x32_F32E4M3E4M3_SS_TNILNSO_7ScaleInE1ELSQ_1EEEEEENS4_6LayoutINS5_IJSB_SB_SB_EEENS5_IJNSA_ILi0EEESV_SV_EEEEENS5_IJNS4_10UnderscoreESY_SY_EEEEENS4_23SM90_TMA_LOAD_MULTICASTENS4_14ComposedLayoutINS4_7SwizzleILi2ELi4ELi3EEENS4_18smem_ptr_flag_bitsILi8EEENST_INS5_IJNSA_ILi8EEESG_EEENS5_IJSG_SB_EEEEEEEvNS4_8identityENS4_13SM90_TMA_LOADES1B_vS1C_EENS_8epilogue10collective6detail29Sm90TmaWarpSpecializedAdapterINS1G_15DefaultEpilogueISJ_SK_SK_NS1F_6thread17LinearCombinationISJ_Li1EffLNS1K_9ScaleType4KindE0ELNS_15FloatRoundStyleE2ESJ_EENS1_15EpilogueDefaultEEEEEvvEEEEvNT_6ParamsE --------------------------
	.section	.text._ZN7cutlass13device_kernelINS_4gemm6kernel13GemmUniversalIN4cute5tupleIJiiiiEEENS1_10collective13CollectiveMmaINS1_37MainloopSm90TmaGmmaWarpSpecializedFP8ILi3ENS5_IJNS4_1CILi1EEENSA_ILi2EEESB_EEENS1_32KernelTmaWarpSpecializedPingpongEEENS5_IJNSA_ILi64EEENSA_ILi128EEESG_EEENS_12float_e4m3_tENS5_IJlSB_lEEESJ_SK_NS4_8TiledMMAINS4_8MMA_AtomIJNS4_4SM904GMMA31MMA_64x128x32_F32E4M3E4M3_SS_TNILNSO_7ScaleInE1ELSQ_1EEEEEENS4_6LayoutINS5_IJSB_SB_SB_EEENS5_IJNSA_ILi0EEESV_SV_EEEEENS5_IJNS4_10UnderscoreESY_SY_EEEEENS4_23SM90_TMA_LOAD_MULTICASTENS4_14ComposedLayoutINS4_7SwizzleILi2ELi4ELi3EEENS4_18smem_ptr_flag_bitsILi8EEENST_INS5_IJNSA_ILi8EEESG_EEENS5_IJSG_SB_EEEEEEEvNS4_8identityENS4_13SM90_TMA_LOADES1B_vS1C_EENS_8epilogue10collective6detail29Sm90TmaWarpSpecializedAdapterINS1G_15DefaultEpilogueISJ_SK_SK_NS1F_6thread17LinearCombinationISJ_Li1EffLNS1K_9ScaleType4KindE0ELNS_15FloatRoundStyleE2ESJ_EENS1_15EpilogueDefaultEEEEEvvEEEEvNT_6ParamsE,"ax",@progbits
	.align	128
.text._ZN7cutlass13device_kernelINS_4gemm6kernel13GemmUniversalIN4cute5tupleIJiiiiEEENS1_10collective13CollectiveMmaINS1_37MainloopSm90TmaGmmaWarpSpecializedFP8ILi3ENS5_IJNS4_1CILi1EEENSA_ILi2EEESB_EEENS1_32KernelTmaWarpSpecializedPingpongEEENS5_IJNSA_ILi64EEENSA_ILi128EEESG_EEENS_12float_e4m3_tENS5_IJlSB_lEEESJ_SK_NS4_8TiledMMAINS4_8MMA_AtomIJNS4_4SM904GMMA31MMA_64x128x32_F32E4M3E4M3_SS_TNILNSO_7ScaleInE1ELSQ_1EEEEEENS4_6LayoutINS5_IJSB_SB_SB_EEENS5_IJNSA_ILi0EEESV_SV_EEEEENS5_IJNS4_10UnderscoreESY_SY_EEEEENS4_23SM90_TMA_LOAD_MULTICASTENS4_14ComposedLayoutINS4_7SwizzleILi2ELi4ELi3EEENS4_18smem_ptr_flag_bitsILi8EEENST_INS5_IJNSA_ILi8EEESG_EEENS5_IJSG_SB_EEEEEEEvNS4_8identityENS4_13SM90_TMA_LOADES1B_vS1C_EENS_8epilogue10collective6detail29Sm90TmaWarpSpecializedAdapterINS1G_15DefaultEpilogueISJ_SK_SK_NS1F_6thread17LinearCombinationISJ_Li1EffLNS1K_9ScaleType4KindE0ELNS_15FloatRoundStyleE2ESJ_EENS1_15EpilogueDefaultEEEEEvvEEEEvNT_6ParamsE:
        .type           _ZN7cutlass13device_kernelINS_4gemm6kernel13GemmUniversalIN4cute5tupleIJiiiiEEENS1_10collective13CollectiveMmaINS1_37MainloopSm90TmaGmmaWarpSpecializedFP8ILi3ENS5_IJNS4_1CILi1EEENSA_ILi2EEESB_EEENS1_32KernelTmaWarpSpecializedPingpongEEENS5_IJNSA_ILi64EEENSA_ILi128EEESG_EEENS_12float_e4m3_tENS5_IJlSB_lEEESJ_SK_NS4_8TiledMMAINS4_8MMA_AtomIJNS4_4SM904GMMA31MMA_64x128x32_F32E4M3E4M3_SS_TNILNSO_7ScaleInE1ELSQ_1EEEEEENS4_6LayoutINS5_IJSB_SB_SB_EEENS5_IJNSA_ILi0EEESV_SV_EEEEENS5_IJNS4_10UnderscoreESY_SY_EEEEENS4_23SM90_TMA_LOAD_MULTICASTENS4_14ComposedLayoutINS4_7SwizzleILi2ELi4ELi3EEENS4_18smem_ptr_flag_bitsILi8EEENST_INS5_IJNSA_ILi8EEESG_EEENS5_IJSG_SB_EEEEEEEvNS4_8identityENS4_13SM90_TMA_LOADES1B_vS1C_EENS_8epilogue10collective6detail29Sm90TmaWarpSpecializedAdapterINS1G_15DefaultEpilogueISJ_SK_SK_NS1F_6thread17LinearCombinationISJ_Li1EffLNS1K_9ScaleType4KindE0ELNS_15FloatRoundStyleE2ESJ_EENS1_15EpilogueDefaultEEEEEvvEEEEvNT_6ParamsE,@function
        .size           _ZN7cutlass13device_kernelINS_4gemm6kernel13GemmUniversalIN4cute5tupleIJiiiiEEENS1_10collective13CollectiveMmaINS1_37MainloopSm90TmaGmmaWarpSpecializedFP8ILi3ENS5_IJNS4_1CILi1EEENSA_ILi2EEESB_EEENS1_32KernelTmaWarpSpecializedPingpongEEENS5_IJNSA_ILi64EEENSA_ILi128EEESG_EEENS_12float_e4m3_tENS5_IJlSB_lEEESJ_SK_NS4_8TiledMMAINS4_8MMA_AtomIJNS4_4SM904GMMA31MMA_64x128x32_F32E4M3E4M3_SS_TNILNSO_7ScaleInE1ELSQ_1EEEEEENS4_6LayoutINS5_IJSB_SB_SB_EEENS5_IJNSA_ILi0EEESV_SV_EEEEENS5_IJNS4_10UnderscoreESY_SY_EEEEENS4_23SM90_TMA_LOAD_MULTICASTENS4_14ComposedLayoutINS4_7SwizzleILi2ELi4ELi3EEENS4_18smem_ptr_flag_bitsILi8EEENST_INS5_IJNSA_ILi8EEESG_EEENS5_IJSG_SB_EEEEEEEvNS4_8identityENS4_13SM90_TMA_LOADES1B_vS1C_EENS_8epilogue10collective6detail29Sm90TmaWarpSpecializedAdapterINS1G_15DefaultEpilogueISJ_SK_SK_NS1F_6thread17LinearCombinationISJ_Li1EffLNS1K_9ScaleType4KindE0ELNS_15FloatRoundStyleE2ESJ_EENS1_15EpilogueDefaultEEEEEvvEEEEvNT_6ParamsE,(.L_x_206 - _ZN7cutlass13device_kernelINS_4gemm6kernel13GemmUniversalIN4cute5tupleIJiiiiEEENS1_10collective13CollectiveMmaINS1_37MainloopSm90TmaGmmaWarpSpecializedFP8ILi3ENS5_IJNS4_1CILi1EEENSA_ILi2EEESB_EEENS1_32KernelTmaWarpSpecializedPingpongEEENS5_IJNSA_ILi64EEENSA_ILi128EEESG_EEENS_12float_e4m3_tENS5_IJlSB_lEEESJ_SK_NS4_8TiledMMAINS4_8MMA_AtomIJNS4_4SM904GMMA31MMA_64x128x32_F32E4M3E4M3_SS_TNILNSO_7ScaleInE1ELSQ_1EEEEEENS4_6LayoutINS5_IJSB_SB_SB_EEENS5_IJNSA_ILi0EEESV_SV_EEEEENS5_IJNS4_10UnderscoreESY_SY_EEEEENS4_23SM90_TMA_LOAD_MULTICASTENS4_14ComposedLayoutINS4_7SwizzleILi2ELi4ELi3EEENS4_18smem_ptr_flag_bitsILi8EEENST_INS5_IJNSA_ILi8EEESG_EEENS5_IJSG_SB_EEEEEEEvNS4_8identityENS4_13SM90_TMA_LOADES1B_vS1C_EENS_8epilogue10collective6detail29Sm90TmaWarpSpecializedAdapterINS1G_15DefaultEpilogueISJ_SK_SK_NS1F_6thread17LinearCombinationISJ_Li1EffLNS1K_9ScaleType4KindE0ELNS_15FloatRoundStyleE2ESJ_EENS1_15EpilogueDefaultEEEEEvvEEEEvNT_6ParamsE)
        .other          _ZN7cutlass13device_kernelINS_4gemm6kernel13GemmUniversalIN4cute5tupleIJiiiiEEENS1_10collective13CollectiveMmaINS1_37MainloopSm90TmaGmmaWarpSpecializedFP8ILi3ENS5_IJNS4_1CILi1EEENSA_ILi2EEESB_EEENS1_32KernelTmaWarpSpecializedPingpongEEENS5_IJNSA_ILi64EEENSA_ILi128EEESG_EEENS_12float_e4m3_tENS5_IJlSB_lEEESJ_SK_NS4_8TiledMMAINS4_8MMA_AtomIJNS4_4SM904GMMA31MMA_64x128x32_F32E4M3E4M3_SS_TNILNSO_7ScaleInE1ELSQ_1EEEEEENS4_6LayoutINS5_IJSB_SB_SB_EEENS5_IJNSA_ILi0EEESV_SV_EEEEENS5_IJNS4_10UnderscoreESY_SY_EEEEENS4_23SM90_TMA_LOAD_MULTICASTENS4_14ComposedLayoutINS4_7SwizzleILi2ELi4ELi3EEENS4_18smem_ptr_flag_bitsILi8EEENST_INS5_IJNSA_ILi8EEESG_EEENS5_IJSG_SB_EEEEEEEvNS4_8identityENS4_13SM90_TMA_LOADES1B_vS1C_EENS_8epilogue10collective6detail29Sm90TmaWarpSpecializedAdapterINS1G_15DefaultEpilogueISJ_SK_SK_NS1F_6thread17LinearCombinationISJ_Li1EffLNS1K_9ScaleType4KindE0ELNS_15FloatRoundStyleE2ESJ_EENS1_15EpilogueDefaultEEEEEvvEEEEvNT_6ParamsE,@"STO_CUDA_ENTRY STV_DEFAULT"
_ZN7cutlass13device_kernelINS_4gemm6kernel13GemmUniversalIN4cute5tupleIJiiiiEEENS1_10collective13CollectiveMmaINS1_37MainloopSm90TmaGmmaWarpSpecializedFP8ILi3ENS5_IJNS4_1CILi1EEENSA_ILi2EEESB_EEENS1_32KernelTmaWarpSpecializedPingpongEEENS5_IJNSA_ILi64EEENSA_ILi128EEESG_EEENS_12float_e4m3_tENS5_IJlSB_lEEESJ_SK_NS4_8TiledMMAINS4_8MMA_AtomIJNS4_4SM904GMMA31MMA_64x128x32_F32E4M3E4M3_SS_TNILNSO_7ScaleInE1ELSQ_1EEEEEENS4_6LayoutINS5_IJSB_SB_SB_EEENS5_IJNSA_ILi0EEESV_SV_EEEEENS5_IJNS4_10UnderscoreESY_SY_EEEEENS4_23SM90_TMA_LOAD_MULTICASTENS4_14ComposedLayoutINS4_7SwizzleILi2ELi4ELi3EEENS4_18smem_ptr_flag_bitsILi8EEENST_INS5_IJNSA_ILi8EEESG_EEENS5_IJSG_SB_EEEEEEEvNS4_8identityENS4_13SM90_TMA_LOADES1B_vS1C_EENS_8epilogue10collective6detail29Sm90TmaWarpSpecializedAdapterINS1G_15DefaultEpilogueISJ_SK_SK_NS1F_6thread17LinearCombinationISJ_Li1EffLNS1K_9ScaleType4KindE0ELNS_15FloatRoundStyleE2ESJ_EENS1_15EpilogueDefaultEEEEEvvEEEEvNT_6ParamsE:
[----:B------:R-:W-:Y:S01]  /*0000*/  LDC R1, c[0x0][0x28] ;  /* 0x00000a00ff017b82 */ /* 0x000fe20000000800 */
[----:B------:R-:W0:Y:S01]  /*0010*/  S2R R16, SR_TID.X ;  /* 0x0000000000107919 */ /* 0x000e220000002100 */
[----:B------:R-:W-:Y:S01]  /*0020*/  ELECT P0, URZ, PT ;  /* 0x00000000003f782f */ /* 0x000fe20003800000 */
[----:B------:R-:W-:Y:S01]  /*0030*/  BSSY B0, `(.L_x_0) ;  /* 0x000000f000007945 */ /* 0x000fe20003800000 */
[--C-:B0-----:R-:W-:Y:S02]  /*0040*/  SHF.R.U32.HI R0, RZ, 0x5, R16.reuse ;  /* 0x00000005ff007819 */ /* 0x101fe40000011610 */
[----:B------:R-:W-:-:S03]  /*0050*/  SHF.R.U32.HI R4, RZ, 0x7, R16 ;  /* 0x00000007ff047819 */ /* 0x000fc60000011610 */
[----:B------:R-:W0:Y:S04]  /*0060*/  SHFL.IDX PT, R2, R0, RZ, 0x1f ;  /* 0x00001fff00027589 */ /* 0x000e2800000e0000 */
[----:B------:R1:W2:Y:S01]  /*0070*/  SHFL.IDX PT, R5, R4, RZ, 0x1f ;  /* 0x00001fff04057589 */ /* 0x0002a200000e0000 */
[----:B0-----:R-:W-:-:S13]  /*0080*/  ISETP.NE.OR P0, PT, R2, RZ, !P0 ;  /* 0x000000ff0200720c */ /* 0x001fda0004705670 */
[----:B-12---:R-:W-:Y:S05]  /*0090*/  @P0 BRA `(.L_x_1) ;  /* 0x0000000000200947 */ /* 0x006fea0003800000 */
[----:B------:R-:W-:Y:S02]  /*00a0*/  ULDC.64 UR4, c[0x0][0x198] ;  /* 0x0000660000047ab9 */ /* 0x000fe40000000a00 */
[----:B------:R-:W-:Y:S02]  /*00b0*/  UIADD3 UR6, UP0, UR4, 0xf0, URZ ;  /* 0x000000f004067890 */ /* 0x000fe4000ff1e03f */
[----:B------:R-:W-:Y:S02]  /*00c0*/  UIADD3 UR4, UP1, UR4, 0x1f0, URZ ;  /* 0x000001f004047890 */ /* 0x000fe4000ff3e03f */
[----:B------:R-:W-:Y:S02]  /*00d0*/  UIADD3.X UR7, URZ, UR5, URZ, UP0, !UPT ;  /* 0x000000053f077290 */ /* 0x000fe400087fe43f */
[----:B------:R-:W-:-:S07]  /*00e0*/  UIADD3.X UR5, URZ, UR5, URZ, UP1, !UPT ;  /* 0x000000053f057290 */ /* 0x000fce0008ffe43f */
[----:B------:R0:W-:Y:S02]  /*00f0*/  UTMACCTL.PF [UR6] ;  /* 0x00000000060079b9 */ /* 0x0001e40008040000 */
[----:B------:R0:W-:Y:S02]  /*0100*/  UTMACCTL.PF [UR4] ;  /* 0x00000000040079b9 */ /* 0x0001e40008040000 */
[----:B0-----:R-:W-:Y:S01]  /*0110*/  NOP ;  /* 0x0000000000007918 */ /* 0x001fe20000000000 */
.L_x_1:
[----:B------:R-:W-:Y:S05]  /*0120*/  BSYNC B0 ;  /* 0x0000000000007941 */ /* 0x000fea0003800000 */
.L_x_0:
[----:B------:R-:W0:Y:S01]  /*0130*/  SHFL.IDX PT, R6, R0, RZ, 0x1f ;  /* 0x00001fff00067589 */ /* 0x000e2200000e0000 */
[----:B------:R-:W-:Y:S02]  /*0140*/  SHF.R.S32.HI R3, RZ, 0x1f, R16 ;  /* 0x0000001fff037819 */ /* 0x000fe40000011410 */
[----:B0-----:R-:W-:-:S13]  /*0150*/  ISETP.NE.AND P0, PT, R6, RZ, PT ;  /* 0x000000ff0600720c */ /* 0x001fda0003f05270 */
[----:B------:R-:W-:Y:S05]  /*0160*/  @P0 BRA `(.L_x_2) ;  /* 0x0000000000500947 */ /* 0x000fea0003800000 */
[----:B------:R-:W0:Y:S01]  /*0170*/  S2UR UR8, SR_CgaCtaId ;  /* 0x00000000000879c3 */ /* 0x000e220000008800 */
[----:B------:R-:W-:Y:S01]  /*0180*/  UMOV UR4, 0x400 ;  /* 0x0000040000047882 */ /* 0x000fe20000000000 */
[----:B------:R-:W-:Y:S01]  /*0190*/  UMOV UR5, 0x1 ;  /* 0x0000000100057882 */ /* 0x000fe20000000000 */
[----:B------:R-:W-:Y:S01]  /*01a0*/  UMOV UR6, 0x2 ;  /* 0x0000000200067882 */ /* 0x000fe20000000000 */
[----:B------:R-:W-:Y:S01]  /*01b0*/  ELECT P0, URZ, PT ;  /* 0x00000000003f782f */ /* 0x000fe20003800000 */
[----:B------:R-:W-:-:S04]  /*01c0*/  UIADD3 UR6, -UR6, 0x100000, URZ ;  /* 0x0010000006067890 */ /* 0x000fc8000fffe13f */
[----:B------:R-:W-:Y:S02]  /*01d0*/  USHF.L.U32 UR7, UR6, 0xb, URZ ;  /* 0x0000000b06077899 */ /* 0x000fe4000800063f */
[----:B------:R-:W-:Y:S02]  /*01e0*/  USHF.L.U32 UR6, UR6, 0x1, URZ ;  /* 0x0000000106067899 */ /* 0x000fe4000800063f */
[----:B0-----:R-:W-:Y:S02]  /*01f0*/  ULEA UR8, UR8, UR4, 0x18 ;  /* 0x0000000408087291 */ /* 0x001fe4000f8ec03f */
[----:B------:R-:W-:-:S04]  /*0200*/  UIADD3 UR4, -UR5, 0x100000, URZ ;  /* 0x0010000005047890 */ /* 0x000fc8000fffe13f */
[----:B------:R-:W-:Y:S02]  /*0210*/  USHF.L.U32 UR5, UR4, 0xb, URZ ;  /* 0x0000000b04057899 */ /* 0x000fe4000800063f */
[----:B------:R-:W-:Y:S01]  /*0220*/  USHF.L.U32 UR4, UR4, 0x1, URZ ;  /* 0x0000000104047899 */ /* 0x000fe2000800063f */
[----:B------:R-:W0:Y:S11]  /*0230*/  FENCE.VIEW.ASYNC.S ;  /* 0x00000000000073c6 */ /* 0x000e360000000000 */
[----:B0-----:R0:W1:Y:S01]  /*0240*/  SYNCS.EXCH.64 URZ, [UR8], UR4 ;  /* 0x00000004083f75b2 */ /* 0x0010620008000100 */
[----:B------:R0:W2:Y:S01]  /*0250*/  SYNCS.EXCH.64 URZ, [UR8+0x18], UR6 ;  /* 0x00001806083f75b2 */ /* 0x0000a20008000100 */
[----:B------:R0:W3:Y:S01]  /*0260*/  SYNCS.EXCH.64 URZ, [UR8+0x8], UR4 ;  /* 0x00000804083f75b2 */ /* 0x0000e20008000100 */
[----:B------:R0:W4:Y:S01]  /*0270*/  SYNCS.EXCH.64 URZ, [UR8+0x20], UR6 ;  /* 0x00002006083f75b2 */ /* 0x0001220008000100 */
[----:B------:R0:W0:Y:S01]  /*0280*/  SYNCS.EXCH.64 URZ, [UR8+0x10], UR4 ;  /* 0x00001004083f75b2 */ /* 0x0000220008000100 */
[----:B------:R0:W0:Y:S01]  /*0290*/  SYNCS.EXCH.64 URZ, [UR8+0x28], UR6 ;  /* 0x00002806083f75b2 */ /* 0x0000220008000100 */
[----:B------:R-:W-:Y:S01]  /*02a0*/  NOP ;  /* 0x0000000000007918 */ /* 0x000fe20000000000 */
.L_x_2:
[----:B------:R-:W5:Y:S01]  /*02b0*/  SHFL.IDX PT, R10, R0, RZ, 0x1f ;  /* 0x00001fff000a7589 */ /* 0x000f6200000e0000 */
[----:B------:R-:W-:Y:S01]  /*02c0*/  LEA.HI R3, R3, R16, RZ, 0x7 ;  /* 0x0000001003037211 */ /* 0x000fe200078f38ff */
[----:B------:R-:W1:Y:S01]  /*02d0*/  S2UR UR12, SR_CTAID.X ;  /* 0x00000000000c79c3 */ /* 0x000e620000002500 */
[----:B------:R-:W-:Y:S01]  /*02e0*/  ELECT P0, URZ, PT ;  /* 0x00000000003f782f */ /* 0x000fe20003800000 */
[----:B------:R-:W2:Y:S01]  /*02f0*/  SHFL.IDX PT, R9, R0, RZ, 0x1f ;  /* 0x00001fff00097589 */ /* 0x000ea200000e0000 */
[----:B------:R-:W-:Y:S02]  /*0300*/  LOP3.LUT R3, R3, 0xffffff80, RZ, 0xc0, !PT ;  /* 0xffffff8003037812 */ /* 0x000fe400078ec0ff */
[----:B------:R-:W-:Y:S01]  /*0310*/  ELECT P1, URZ, PT ;  /* 0x00000000003f782f */ /* 0x000fe20003820000 */
[----:B------:R-:W-:Y:S01]  /*0320*/  NOP ;  /* 0x0000000000007918 */ /* 0x000fe20000000000 */
[----:B------:R-:W3:Y:S01]  /*0330*/  S2R R12, SR_CTAID.Y ;  /* 0x00000000000c7919 */ /* 0x000ee20000002600 */
[----:B0-----:R-:W-:Y:S01]  /*0340*/  ULDC UR4, c[0x0][0x150] ;  /* 0x0000540000047ab9 */ /* 0x001fe20000000800 */
[----:B------:R-:W-:Y:S01]  /*0350*/  IMAD.IADD R14, R16, 0x1, -R3 ;  /* 0x00000001100e7824 */ /* 0x000fe200078e0a03 */
[----:B------:R-:W0:Y:S01]  /*0360*/  LDC R25, c[0x0][0x148] ;  /* 0x00005200ff197b82 */ /* 0x000e220000000800 */
[----:B------:R3:W4:Y:S01]  /*0370*/  SHFL.IDX PT, R11, R4, RZ, 0x1f ;  /* 0x00001fff040b7589 */ /* 0x00072200000e0000 */
[----:B------:R-:W-:Y:S01]  /*0380*/  UMOV UR11, 0x80 ;  /* 0x00000080000b7882 */ /* 0x000fe20000000000 */
[----:B------:R-:W-:Y:S01]  /*0390*/  NOP ;  /* 0x0000000000007918 */ /* 0x000fe20000000000 */
[----:B------:R-:W-:Y:S01]  /*03a0*/  SHF.R.S32.HI R23, RZ, 0x1f, R14 ;  /* 0x0000001fff177819 */ /* 0x000fe2000001140e */
[C---:B------:R-:W-:Y:S01]  /*03b0*/  VIADD R38, R5.reuse, 0xffffffff ;  /* 0xffffffff05267836 */ /* 0x040fe20000000000 */
[----:B------:R-:W-:-:S02]  /*03c0*/  ISETP.NE.AND P2, PT, R5, RZ, PT ;  /* 0x000000ff0500720c */ /* 0x000fc40003f45270 */
[----:B------:R-:W-:Y:S02]  /*03d0*/  LEA.HI R3, R23, R14, RZ, 0x3 ;  /* 0x0000000e17037211 */ /* 0x000fe400078f18ff */
[----:B------:R-:W-:Y:S02]  /*03e0*/  ISETP.GE.U32.AND P5, PT, R38, 0x2, PT ;  /* 0x000000022600780c */ /* 0x000fe40003fa6070 */
[--C-:B------:R-:W-:Y:S02]  /*03f0*/  SHF.R.S32.HI R7, RZ, 0x3, R3.reuse ;  /* 0x00000003ff077819 */ /* 0x100fe40000011403 */
[----:B-----5:R-:W-:Y:S02]  /*0400*/  ISETP.NE.OR P0, PT, R10, RZ, !P0 ;  /* 0x000000ff0a00720c */ /* 0x020fe40004705670 */
[----:B------:R-:W-:Y:S01]  /*0410*/  SHF.R.S32.HI R8, RZ, 0x1f, R3 ;  /* 0x0000001fff087819 */ /* 0x000fe20000011403 */
[----:B------:R-:W5:Y:S01]  /*0420*/  LDC R10, c[0x0][0x140] ;  /* 0x00005000ff0a7b82 */ /* 0x000f620000000800 */
[----:B--2---:R-:W-:-:S02]  /*0430*/  ISETP.NE.OR P1, PT, R9, RZ, !P1 ;  /* 0x000000ff0900720c */ /* 0x004fc40004f25670 */
[----:B------:R-:W-:Y:S02]  /*0440*/  LEA.HI R8, R8, R7, RZ, 0x2 ;  /* 0x0000000708087211 */ /* 0x000fe400078f10ff */
[----:B-1----:R-:W-:Y:S02]  /*0450*/  I2FP.F32.U32 R0, UR12 ;  /* 0x0000000c00007c45 */ /* 0x002fe40008201000 */
[----:B------:R-:W-:Y:S01]  /*0460*/  LOP3.LUT R8, R8, 0xfffffffc, RZ, 0xc0, !PT ;  /* 0xfffffffc08087812 */ /* 0x000fe200078ec0ff */
[----:B------:R-:W1:Y:S01]  /*0470*/  LDC R9, c[0x0][0x144] ;  /* 0x00005100ff097b82 */ /* 0x000e620000000800 */
[----:B------:R-:W-:Y:S01]  /*0480*/  SHF.R.S32.HI R3, RZ, 0x1f, R2 ;  /* 0x0000001fff037819 */ /* 0x000fe20000011402 */
[----:B------:R-:W-:Y:S01]  /*0490*/  VOTEU.ALL UP0, P0 ;  /* 0x00000000003f7886 */ /* 0x000fe20000000000 */
[----:B------:R-:W-:Y:S01]  /*04a0*/  FMUL R0, R0, UR4 ;  /* 0x0000000400007c20 */ /* 0x000fe20008400000 */
[----:B---3--:R-:W-:Y:S01]  /*04b0*/  I2FP.F32.U32 R4, R12 ;  /* 0x0000000c00047245 */ /* 0x008fe20000201000 */
[----:B------:R-:W-:Y:S01]  /*04c0*/  ULDC UR4, c[0x0][0x154] ;  /* 0x0000550000047ab9 */ /* 0x000fe20000000800 */
[----:B------:R-:W-:Y:S01]  /*04d0*/  VOTEU.ALL UP1, P1 ;  /* 0x00000000003f7886 */ /* 0x000fe20000820000 */
[----:B------:R-:W-:Y:S01]  /*04e0*/  IMAD.IADD R8, R7, 0x1, -R8 ;  /* 0x0000000107087824 */ /* 0x000fe200078e0a08 */
[----:B------:R-:W2:Y:S01]  /*04f0*/  @!UP0 S2UR UR7, SR_CgaCtaId ;  /* 0x00000000000789c3 */ /* 0x000ea20000008800 */
[----:B------:R-:W-:Y:S01]  /*0500*/  SHF.R.S32.HI R7, RZ, 0x1f, R6 ;  /* 0x0000001fff077819 */ /* 0x000fe20000011406 */
[----:B------:R-:W-:Y:S01]  /*0510*/  FMUL R4, R4, UR4 ;  /* 0x0000000404047c20 */ /* 0x000fe20008400000 */
[----:B------:R-:W-:Y:S01]  /*0520*/  LEA.HI R3, R3, R2, RZ, 0x2 ;  /* 0x0000000203037211 */ /* 0x000fe200078f10ff */
[----:B------:R-:W3:Y:S01]  /*0530*/  F2I.U32.TRUNC.NTZ R0, R0 ;  /* 0x0000000000007305 */ /* 0x000ee2000020f000 */
[----:B------:R-:W-:Y:S01]  /*0540*/  LEA.HI R7, R7, R6, RZ, 0x2 ;  /* 0x0000000607077211 */ /* 0x000fe200078f10ff */
[----:B------:R-:W-:Y:S01]  /*0550*/  UMOV UR4, 0x20 ;  /* 0x0000002000047882 */ /* 0x000fe20000000000 */
[----:B------:R-:W-:Y:S01]  /*0560*/  LOP3.LUT R3, R3, 0xfffffffc, RZ, 0xc0, !PT ;  /* 0xfffffffc03037812 */ /* 0x000fe200078ec0ff */
[----:B------:R-:W4:Y:S01]  /*0570*/  @!UP1 S2UR UR10, SR_CgaCtaId ;  /* 0x00000000000a99c3 */ /* 0x000f220000008800 */
[----:B------:R-:W-:Y:S01]  /*0580*/  LOP3.LUT R7, R7, 0x3ffffffc, RZ, 0xc0, !PT ;  /* 0x3ffffffc07077812 */ /* 0x000fe200078ec0ff */
[----:B------:R-:W-:Y:S01]  /*0590*/  @!UP0 UMOV UR6, 0x400 ;  /* 0x0000040000068882 */ /* 0x000fe20000000000 */
[----:B------:R-:W-:-:S04]  /*05a0*/  @!UP0 UIADD3 UR4, -UR4, 0x100000, URZ ;  /* 0x0010000004048890 */ /* 0x000fc8000fffe13f */
[----:B------:R-:W-:Y:S02]  /*05b0*/  @!UP0 USHF.L.U32 UR5, UR4, 0xb, URZ ;  /* 0x0000000b04058899 */ /* 0x000fe4000800063f */
[----:B------:R-:W-:Y:S01]  /*05c0*/  @!UP0 USHF.L.U32 UR4, UR4, 0x1, URZ ;  /* 0x0000000104048899 */ /* 0x000fe2000800063f */
[----:B------:R-:W0:Y:S01]  /*05d0*/  F2I.U32.TRUNC.NTZ R4, R4 ;  /* 0x0000000400047305 */ /* 0x000e22000020f000 */
[----:B------:R-:W-:Y:S01]  /*05e0*/  IMAD.IADD R17, R2, 0x1, -R3 ;  /* 0x0000000102117824 */ /* 0x000fe200078e0a03 */
[----:B------:R-:W-:Y:S01]  /*05f0*/  @!UP1 UMOV UR9, 0x400 ;  /* 0x0000040000099882 */ /* 0x000fe20000000000 */
[----:B------:R-:W-:Y:S01]  /*0600*/  IMAD.IADD R7, R6, 0x1, -R7 ;  /* 0x0000000106077824 */ /* 0x000fe200078e0a07 */
[----:B-----5:R-:W-:Y:S01]  /*0610*/  ISETP.EQ.U32.AND P4, PT, R10, 0x1, PT ;  /* 0x000000010a00780c */ /* 0x020fe20003f82070 */
[----:B------:R-:W-:Y:S01]  /*0620*/  VOTEU.ALL UP2, P1 ;  /* 0x00000000003f7886 */ /* 0x000fe20000840000 */
[----:B------:R-:W-:Y:S01]  /*0630*/  VOTEU.ALL UP3, P1 ;  /* 0x00000000003f7886 */ /* 0x000fe20000860000 */
[----:B------:R-:W-:Y:S01]  /*0640*/  IMAD R7, R7, 0x4, R8 ;  /* 0x0000000407077824 */ /* 0x000fe200078e0208 */
[----:B------:R-:W-:Y:S01]  /*0650*/  VOTEU.ALL UP4, P1 ;  /* 0x00000000003f7886 */ /* 0x000fe20000880000 */
[----:B------:R-:W-:Y:S01]  /*0660*/  VOTEU.ALL UP5, P1 ;  /* 0x00000000003f7886 */ /* 0x000fe200008a0000 */
[----:B------:R-:W-:Y:S01]  /*0670*/  ISETP.NE.AND P1, PT, R17, 0x3, PT ;  /* 0x000000031100780c */ /* 0x000fe20003f25270 */
[----:B------:R-:W-:Y:S01]  /*0680*/  IMAD.SHL.U32 R10, R7, 0x4, RZ ;  /* 0x00000004070a7824 */ /* 0x000fe200078e00ff */
[----:B--2---:R-:W-:Y:S01]  /*0690*/  @!UP0 ULEA UR8, UR7, UR6, 0x18 ;  /* 0x0000000607088291 */ /* 0x004fe2000f8ec03f */
[----:B---3--:R-:W-:Y:S01]  /*06a0*/  IMAD.MOV R0, RZ, RZ, -R0 ;  /* 0x000000ffff007224 */ /* 0x008fe200078e0a00 */
[----:B------:R-:W-:-:S04]  /*06b0*/  @!UP1 UIADD3 UR6, -UR11, 0x100000, URZ ;  /* 0x001000000b069890 */ /* 0x000fc8000fffe13f */
[----:B------:R-:W-:Y:S02]  /*06c0*/  @!UP1 USHF.L.U32 UR7, UR6, 0xb, URZ ;  /* 0x0000000b06079899 */ /* 0x000fe4000800063f */
[----:B------:R-:W-:Y:S01]  /*06d0*/  @!UP1 USHF.L.U32 UR6, UR6, 0x1, URZ ;  /* 0x0000000106069899 */ /* 0x000fe2000800063f */
[----:B0-----:R-:W-:Y:S01]  /*06e0*/  IMAD.MOV R24, RZ, RZ, -R4 ;  /* 0x000000ffff187224 */ /* 0x001fe200078e0a04 */
[----:B------:R-:W-:Y:S01]  /*06f0*/  VOTEU.ALL UP0, P0 ;  /* 0x00000000003f7886 */ /* 0x000fe20000000000 */
[----:B------:R-:W-:Y:S01]  /*0700*/  LOP3.LUT R10, R7, 0xc, R10, 0x78, !PT ;  /* 0x0000000c070a7812 */ /* 0x000fe200078e780a */
[----:B-1----:R-:W-:Y:S01]  /*0710*/  IMAD R22, R9, R0, UR12 ;  /* 0x0000000c09167e24 */ /* 0x002fe2000f8e0200 */
[----:B------:R-:W-:Y:S01]  /*0720*/  ISETP.EQ.OR P1, PT, R17, RZ, !P1 ;  /* 0x000000ff1100720c */ /* 0x000fe20004f22670 */
[----:B----4-:R-:W-:Y:S01]  /*0730*/  @!UP1 ULEA UR9, UR10, UR9, 0x18 ;  /* 0x000000090a099291 */ /* 0x010fe2000f8ec03f */
[----:B------:R-:W-:Y:S01]  /*0740*/  IMAD R3, R25, R24, R12 ;  /* 0x0000001819037224 */ /* 0x000fe200078e020c */
[----:B------:R-:W-:Y:S01]  /*0750*/  VOTEU.ALL UP1, P0 ;  /* 0x00000000003f7886 */ /* 0x000fe20000020000 */
[----:B------:R-:W-:Y:S01]  /*0760*/  LOP3.LUT P0, RZ, R14, 0x7, RZ, 0xc0, !PT ;  /* 0x000000070eff7812 */ /* 0x000fe2000780c0ff */
[----:B------:R-:W0:Y:S02]  /*0770*/  FENCE.VIEW.ASYNC.S ;  /* 0x00000000000073c6 */ /* 0x000e240000000000 */
[----:B0-----:R0:W1:Y:S01]  /*0780*/  @!UP0 SYNCS.EXCH.64 URZ, [UR8+0x60], UR4 ;  /* 0x00006004083f85b2 */ /* 0x0010620008000100 */
[----:B------:R-:W-:-:S02]  /*0790*/  ISETP.EQ.AND P1, PT, R5, RZ, P1 ;  /* 0x000000ff0500720c */ /* 0x000fc40000f22270 */
[----:B------:R-:W-:Y:S02]  /*07a0*/  ISETP.NE.AND P3, PT, R3, R10, PT ;  /* 0x0000000a0300720c */ /* 0x000fe40003f65270 */
[----:B------:R-:W-:Y:S02]  /*07b0*/  ISETP.LT.U32.AND P0, PT, R10, 0x2, !P0 ;  /* 0x000000020a00780c */ /* 0x000fe40004701070 */
[----:B------:R-:W-:Y:S02]  /*07c0*/  ISETP.EQ.OR P3, PT, R22, RZ, !P3 ;  /* 0x000000ff1600720c */ /* 0x000fe40005f62670 */
[----:B------:R-:W-:Y:S02]  /*07d0*/  SEL R7, RZ, 0x1, !P1 ;  /* 0x00000001ff077807 */ /* 0x000fe40004800000 */
[----:B------:R-:W-:Y:S02]  /*07e0*/  R2UR UR15, R11 ;  /* 0x000000000b0f72ca */ /* 0x000fe400000e0000 */
[----:B------:R-:W-:-:S02]  /*07f0*/  PLOP3.LUT P0, PT, P0, P3, PT, 0x80, 0x0 ;  /* 0x000000000000781c */ /* 0x000fc40000707070 */
[----:B------:R-:W-:Y:S01]  /*0800*/  SEL R7, R7, 0x2, P5 ;  /* 0x0000000207077807 */ /* 0x000fe20002800000 */
[----:B------:R0:W2:Y:S01]  /*0810*/  @!UP1 SYNCS.EXCH.64 URZ, [UR8+0x68], UR4 ;  /* 0x00006804083f95b2 */ /* 0x0000a20008000100 */
[----:B------:R-:W-:Y:S01]  /*0820*/  NOP ;  /* 0x0000000000007918 */ /* 0x000fe20000000000 */
[----:B------:R0:W3:Y:S01]  /*0830*/  @!UP2 SYNCS.EXCH.64 URZ, [UR9+0x40], UR6 ;  /* 0x00004006093fa5b2 */ /* 0x0000e20008000100 */
[----:B------:R0:W4:Y:S01]  /*0840*/  @!UP3 SYNCS.EXCH.64 URZ, [UR9+0x48], UR6 ;  /* 0x00004806093fb5b2 */ /* 0x0001220008000100 */
[----:B------:R0:W0:Y:S01]  /*0850*/  @!UP4 SYNCS.EXCH.64 URZ, [UR9+0x50], UR6 ;  /* 0x00005006093fc5b2 */ /* 0x0000220008000100 */
[----:B------:R0:W0:Y:S01]  /*0860*/  @!UP5 SYNCS.EXCH.64 URZ, [UR9+0x58], UR6 ;  /* 0x00005806093fd5b2 */ /* 0x0000220008000100 */
[----:B------:R-:W-:Y:S01]  /*0870*/  NOP ;  /* 0x0000000000007918 */ /* 0x000fe20000000000 */
[----:B------:R-:W-:Y:S05]  /*0880*/  @!P4 BRA `(.L_x_3) ;  /* 0x000000000008c947 */ /* 0x000fea0003800000 */
[----:B01234-:R-:W-:Y:S01]  /*0890*/  UCGABAR_ARV ;  /* 0x00000000000079c7 */ /* 0x01ffe20008000000 */
[----:B------:R-:W-:Y:S05]  /*08a0*/  BRA `(.L_x_4) ;  /* 0x0000000000047947 */ /* 0x000fea0003800000 */
.L_x_3:
[----:B01234-:R-:W-:Y:S01]  /*08b0*/  NOP ;  /* 0x0000000000007918 */ /* 0x01ffe20000000000 */
.L_x_4:
[----:B------:R-:W-:Y:S01]  /*08c0*/  ULDC.64 UR4, c[0x0][0x598] ;  /* 0x0001660000047ab9 */ /* 0x000fe20000000a00 */
[----:B------:R-:W-:Y:S01]  /*08d0*/  ULDC.64 UR18, c[0x0][0x208] ;  /* 0x0000820000127ab9 */ /* 0x000fe20000000a00 */
[----:B------:R-:W-:-:S04]  /*08e0*/  ISETP.NE.U32.AND P1, PT, RZ, UR4, PT ;  /* 0x00000004ff007c0c */ /* 0x000fc8000bf25070 */
[----:B------:R-:W-:-:S13]  /*08f0*/  ISETP.NE.AND.EX P1, PT, RZ, UR5, PT, P1 ;  /* 0x00000005ff007c0c */ /* 0x000fda000bf25310 */
[----:B------:R-:W-:Y:S05]  /*0900*/  @!P1 BRA `(.L_x_5) ;  /* 0x00000000001c9947 */ /* 0x000fea0003800000 */
[----:B------:R-:W0:Y:S02]  /*0910*/  LDC.64 R2, c[0x0][0x598] ;  /* 0x00016600ff027b82 */ /* 0x000e240000000a00 */
[----:B0-----:R-:W2:Y:S02]  /*0920*/  LDG.E.64 R2, desc[UR18][R2.64] ;  /* 0x0000001202027981 */ /* 0x001ea4000c1e1b00 */
[----:B--2---:R-:W-:-:S04]  /*0930*/  ISETP.NE.U32.AND P1, PT, R2, RZ, PT ;  /* 0x000000ff0200720c */ /* 0x004fc80003f25070 */
[----:B------:R-:W-:-:S13]  /*0940*/  ISETP.NE.AND.EX P1, PT, R3, RZ, PT, P1 ;  /* 0x000000ff0300720c */ /* 0x000fda0003f25310 */
[----:B------:R-:W-:Y:S05]  /*0950*/  @!P1 BRA `(.L_x_5) ;  /* 0x0000000000089947 */ /* 0x000fea0003800000 */
[----:B------:R0:W5:Y:S01]  /*0960*/  LD.E R11, desc[UR18][R2.64] ;  /* 0x00000012020b7980 */ /* 0x000162000c101900 */
[----:B------:R-:W-:Y:S05]  /*0970*/  BRA `(.L_x_6) ;  /* 0x0000000000207947 */ /* 0x000fea0003800000 */
.L_x_5:
[----:B------:R-:W-:Y:S02]  /*0980*/  ULDC.64 UR4, c[0x0][0x588] ;  /* 0x0001620000047ab9 */ /* 0x000fe40000000a00 */
[----:B------:R-:W-:-:S04]  /*0990*/  ISETP.NE.U32.AND P1, PT, RZ, UR4, PT ;  /* 0x00000004ff007c0c */ /* 0x000fc8000bf25070 */
[----:B------:R-:W-:-:S13]  /*09a0*/  ISETP.NE.AND.EX P1, PT, RZ, UR5, PT, P1 ;  /* 0x00000005ff007c0c */ /* 0x000fda000bf25310 */
[----:B------:R-:W-:Y:S05]  /*09b0*/  @!P1 BRA `(.L_x_7) ;  /* 0x00000000000c9947 */ /* 0x000fea0003800000 */
[----:B------:R-:W0:Y:S02]  /*09c0*/  LDC.64 R2, c[0x0][0x588] ;  /* 0x00016200ff027b82 */ /* 0x000e240000000a00 */
[----:B0-----:R1:W5:Y:S01]  /*09d0*/  LDG.E R11, desc[UR18][R2.64] ;  /* 0x00000012020b7981 */ /* 0x001362000c1e1900 */
[----:B------:R-:W-:Y:S05]  /*09e0*/  BRA `(.L_x_6) ;  /* 0x0000000000047947 */ /* 0x000fea0003800000 */
.L_x_7:
[----:B------:R-:W2:Y:S02]  /*09f0*/  LDC R11, c[0x0][0x580] ;  /* 0x00016000ff0b7b82 */ /* 0x000ea40000000800 */
.L_x_6:
[----:B------:R-:W-:Y:S02]  /*0a00*/  ULDC.64 UR4, c[0x0][0x5a0] ;  /* 0x0001680000047ab9 */ /* 0x000fe40000000a00 */
[----:B------:R-:W-:-:S04]  /*0a10*/  ISETP.NE.U32.AND P1, PT, RZ, UR4, PT ;  /* 0x00000004ff007c0c */ /* 0x000fc8000bf25070 */
[----:B------:R-:W-:-:S13]  /*0a20*/  ISETP.NE.AND.EX P1, PT, RZ, UR5, PT, P1 ;  /* 0x00000005ff007c0c */ /* 0x000fda000bf25310 */
[----:B------:R-:W-:Y:S05]  /*0a30*/  @!P1 BRA `(.L_x_8) ;  /* 0x00000000001c9947 */ /* 0x000fea0003800000 */
[----:B01----:R-:W0:Y:S02]  /*0a40*/  LDC.64 R2, c[0x0][0x5a0] ;  /* 0x00016800ff027b82 */ /* 0x003e240000000a00 */
[----:B0-----:R-:W3:Y:S02]  /*0a50*/  LDG.E.64 R2, desc[UR18][R2.64] ;  /* 0x0000001202027981 */ /* 0x001ee4000c1e1b00 */
[----:B---3--:R-:W-:-:S04]  /*0a60*/  ISETP.NE.U32.AND P1, PT, R2, RZ, PT ;  /* 0x000000ff0200720c */ /* 0x008fc80003f25070 */
[----:B------:R-:W-:-:S13]  /*0a70*/  ISETP.NE.AND.EX P1, PT, R3, RZ, PT, P1 ;  /* 0x000000ff0300720c */ /* 0x000fda0003f25310 */
[----:B------:R-:W-:Y:S05]  /*0a80*/  @!P1 BRA `(.L_x_8) ;  /* 0x0000000000089947 */ /* 0x000fea0003800000 */
[----:B------:R0:W5:Y:S01]  /*0a90*/  LD.E R15, desc[UR18][R2.64] ;  /* 0x00000012020f7980 */ /* 0x000162000c101900 */
[----:B------:R-:W-:Y:S05]  /*0aa0*/  BRA `(.L_x_9) ;  /* 0x0000000000207947 */ /* 0x000fea0003800000 */
.L_x_8:
[----:B------:R-:W-:Y:S02]  /*0ab0*/  ULDC.64 UR4, c[0x0][0x590] ;  /* 0x0001640000047ab9 */ /* 0x000fe40000000a00 */
[----:B------:R-:W-:-:S04]  /*0ac0*/  ISETP.NE.U32.AND P1, PT, RZ, UR4, PT ;  /* 0x00000004ff007c0c */ /* 0x000fc8000bf25070 */
[----:B------:R-:W-:-:S13]  /*0ad0*/  ISETP.NE.AND.EX P1, PT, RZ, UR5, PT, P1 ;  /* 0x00000005ff007c0c */ /* 0x000fda000bf25310 */
[----:B------:R-:W-:Y:S05]  /*0ae0*/  @!P1 BRA `(.L_x_10) ;  /* 0x00000000000c9947 */ /* 0x000fea0003800000 */
[----:B01----:R-:W0:Y:S02]  /*0af0*/  LDC.64 R2, c[0x0][0x590] ;  /* 0x00016400ff027b82 */ /* 0x003e240000000a00 */
[----:B0-----:R1:W5:Y:S01]  /*0b00*/  LDG.E R15, desc[UR18][R2.64] ;  /* 0x00000012020f7981 */ /* 0x001362000c1e1900 */
[----:B------:R-:W-:Y:S05]  /*0b10*/  BRA `(.L_x_9) ;  /* 0x0000000000047947 */ /* 0x000fea0003800000 */
.L_x_10:
[----:B------:R-:W3:Y:S02]  /*0b20*/  LDC R15, c[0x0][0x584] ;  /* 0x00016100ff0f7b82 */ /* 0x000ee40000000800 */
.L_x_9:
[----:B------:R-:W4:Y:S01]  /*0b30*/  LDC R0, c[0x0][0x65c] ;  /* 0x00019700ff007b82 */ /* 0x000f220000000800 */
[----:B------:R-:W-:Y:S01]  /*0b40*/  ULDC UR8, c[0x0][0x28c] ;  /* 0x0000a30000087ab9 */ /* 0x000fe20000000800 */
[----:B------:R-:W-:Y:S01]  /*0b50*/  ISETP.NE.AND P1, PT, R5, 0x2, PT ;  /* 0x000000020500780c */ /* 0x000fe20003f25270 */
[----:B------:R-:W-:Y:S01]  /*0b60*/  UIADD3 UR8, UR8, 0x3f, URZ ;  /* 0x0000003f08087890 */ /* 0x000fe2000fffe03f */
[----:B------:R-:W-:Y:S01]  /*0b70*/  IMAD.U32 R4, RZ, RZ, UR12 ;  /* 0x0000000cff047e24 */ /* 0x000fe2000f8e00ff */
[----:B------:R-:W-:Y:S01]  /*0b80*/  UMOV UR4, URZ ;  /* 0x0000003f00047c82 */ /* 0x000fe20008000000 */
[----:B------:R-:W-:Y:S01]  /*0b90*/  UMOV UR5, URZ ;  /* 0x0000003f00057c82 */ /* 0x000fe20008000000 */
[----:B------:R-:W-:-:S04]  /*0ba0*/  USHF.R.S32.HI UR9, URZ, 0x1f, UR8 ;  /* 0x0000001f3f097899 */ /* 0x000fc80008011408 */
[----:B------:R-:W-:-:S04]  /*0bb0*/  ULEA.HI UR9, UR9, UR8, URZ, 0x6 ;  /* 0x0000000809097291 */ /* 0x000fc8000f8f303f */
[----:B------:R-:W-:Y:S01]  /*0bc0*/  USHF.R.S32.HI UR13, URZ, 0x6, UR9 ;  /* 0x000000063f0d7899 */ /* 0x000fe20008011409 */
[----:B----4-:R-:W-:-:S13]  /*0bd0*/  ISETP.NE.AND P3, PT, R0, 0x1, PT ;  /* 0x000000010000780c */ /* 0x010fda0003f65270 */
[----:B01----:R-:W0:Y:S01]  /*0be0*/  @P3 LDC R3, c[0x0][0x10] ;  /* 0x00000400ff033b82 */ /* 0x003e220000000800 */
[----:B------:R-:W-:Y:S02]  /*0bf0*/  @P3 IMAD.MOV.U32 R13, RZ, RZ, RZ ;  /* 0x000000ffff0d3224 */ /* 0x000fe400078e00ff */
[----:B------:R-:W-:-:S05]  /*0c00*/  @P3 IMAD.MOV.U32 R5, RZ, RZ, RZ ;  /* 0x000000ffff053224 */ /* 0x000fca00078e00ff */
[----:B------:R-:W1:Y:S01]  /*0c10*/  @!P3 LDC R9, c[0x0][0xc] ;  /* 0x00000300ff09bb82 */ /* 0x000e620000000800 */
[----:B------:R-:W-:Y:S01]  /*0c20*/  ULDC UR6, c[0x0][0xc] ;  /* 0x0000030000067ab9 */ /* 0x000fe20000000800 */
[----:B------:R-:W-:Y:S02]  /*0c30*/  ULDC UR7, c[0x0][0x10] ;  /* 0x0000040000077ab9 */ /* 0x000fe40000000800 */
[----:B------:R-:W-:-:S04]  /*0c40*/  UIMAD.WIDE.U32 UR6, UR6, UR7, URZ ;  /* 0x00000007060672a5 */ /* 0x000fc8000f8e003f */
[----:B------:R-:W4:Y:S01]  /*0c50*/  LDC R8, c[0x0][0x14] ;  /* 0x00000500ff087b82 */ /* 0x000f220000000800 */
[----:B0-----:R-:W-:-:S04]  /*0c60*/  @P3 IMAD.WIDE.U32 R2, R3, UR12, R12 ;  /* 0x0000000c03023c25 */ /* 0x001fc8000f8e000c */
[----:B------:R-:W-:Y:S02]  /*0c70*/  @P3 IMAD.IADD R3, R3, 0x1, R5 ;  /* 0x0000000103033824 */ /* 0x000fe400078e0205 */
[----:B------:R-:W-:Y:S02]  /*0c80*/  IMAD.MOV.U32 R5, RZ, RZ, RZ ;  /* 0x000000ffff057224 */ /* 0x000fe400078e00ff */
[----:B-1----:R-:W-:-:S04]  /*0c90*/  @!P3 IMAD.WIDE.U32 R4, R12, R9, R4 ;  /* 0x000000090c04b225 */ /* 0x002fc800078e0004 */
[----:B------:R-:W-:Y:S02]  /*0ca0*/  @!P3 IMAD.MOV.U32 R2, RZ, RZ, R4 ;  /* 0x000000ffff02b224 */ /* 0x000fe400078e0004 */
[C---:B----4-:R-:W-:Y:S02]  /*0cb0*/  IMAD R19, R8.reuse, UR7, RZ ;  /* 0x0000000708137c24 */ /* 0x050fe4000f8e02ff */
[----:B------:R-:W-:Y:S01]  /*0cc0*/  IMAD.WIDE.U32 R8, R8, UR6, RZ ;  /* 0x0000000608087c25 */ /* 0x000fe2000f8e00ff */
[----:B------:R-:W-:-:S03]  /*0cd0*/  ULDC.64 UR6, c[0x0][0x650] ;  /* 0x0001940000067ab9 */ /* 0x000fc60000000a00 */
[----:B------:R-:W-:Y:S02]  /*0ce0*/  @!P3 IMAD.MOV.U32 R3, RZ, RZ, R5 ;  /* 0x000000ffff03b224 */ /* 0x000fe400078e0005 */
[----:B------:R-:W-:Y:S01]  /*0cf0*/  IMAD.IADD R0, R9, 0x1, R19 ;  /* 0x0000000109007824 */ /* 0x000fe200078e0213 */
[----:B------:R-:W-:Y:S06]  /*0d00*/  @P1 BRA `(.L_x_11) ;  /* 0x0000000000201947 */ /* 0x000fec0003800000 */
[----:B------:R-:W-:Y:S01]  /*0d10*/  UISETP.GE.U32.AND UP0, UPT, UR13, 0x3, UPT ;  /* 0x000000030d00788c */ /* 0x000fe2000bf06070 */
[----:B------:R-:W-:Y:S01]  /*0d20*/  IADD3 R2, P1, R2, R8, RZ ;  /* 0x0000000802027210 */ /* 0x000fe20007f3e0ff */
[----:B------:R-:W-:-:S04]  /*0d30*/  UIMAD.WIDE.U32 UR4, UR13, -0x55555555, URZ ;  /* 0xaaaaaaab0d0478a5 */ /* 0x000fc8000f8e003f */
[----:B------:R-:W-:Y:S01]  /*0d40*/  USHF.R.U32.HI UR4, URZ, 0x1, UR5 ;  /* 0x000000013f047899 */ /* 0x000fe20008011605 */
[----:B------:R-:W-:Y:S02]  /*0d50*/  IMAD.X R3, R0, 0x1, R3, P1 ;  /* 0x0000000100037824 */ /* 0x000fe400008e0603 */
[----:B------:R-:W-:Y:S02]  /*0d60*/  UMOV UR5, URZ ;  /* 0x0000003f00057c82 */ /* 0x000fe40008000000 */
[----:B------:R-:W-:Y:S02]  /*0d70*/  @UP0 ULOP3.LUT UR5, UR4, 0x1, URZ, 0xc0, !UPT ;  /* 0x0000000104050892 */ /* 0x000fe4000f8ec03f */
[----:B------:R-:W-:-:S12]  /*0d80*/  UIMAD UR4, UR4, -0x3, UR13 ;  /* 0xfffffffd040478a4 */ /* 0x000fd8000f8e020d */
.L_x_11:
[----:B------:R-:W-:Y:S01]  /*0d90*/  ISETP.GE.U32.AND P1, PT, R2, UR6, PT ;  /* 0x0000000602007c0c */ /* 0x000fe2000bf26070 */
[----:B------:R-:W-:Y:S01]  /*0da0*/  IMAD.MOV.U32 R6, RZ, RZ, -0x1 ;  /* 0xffffffffff067424 */ /* 0x000fe200078e00ff */
[----:B------:R-:W-:Y:S01]  /*0db0*/  PRMT R18, RZ, 0x7610, R18 ;  /* 0x00007610ff127816 */ /* 0x000fe20000000012 */
[----:B------:R-:W-:Y:S01]  /*0dc0*/  IMAD.MOV.U32 R5, RZ, RZ, -0x1 ;  /* 0xffffffffff057424 */ /* 0x000fe200078e00ff */
[----:B------:R-:W-:Y:S01]  /*0dd0*/  ISETP.GE.U32.AND.EX P1, PT, R3, UR7, PT, P1 ;  /* 0x0000000703007c0c */ /* 0x000fe2000bf26110 */
[----:B------:R-:W-:-:S12]  /*0de0*/  IMAD.MOV.U32 R4, RZ, RZ, -0x1 ;  /* 0xffffffffff047424 */ /* 0x000fd800078e00ff */
[----:B------:R-:W-:Y:S05]  /*0df0*/  @P1 BRA `(.L_x_12) ;  /* 0x0000000400241947 */ /* 0x000fea0003800000 */
[----:B------:R-:W0:Y:S01]  /*0e00*/  LDC.64 R28, c[0x0][0x628] ;  /* 0x00018a00ff1c7b82 */ /* 0x000e220000000a00 */
[----:B------:R-:W-:Y:S02]  /*0e10*/  IMAD.MOV.U32 R4, RZ, RZ, R2 ;  /* 0x000000ffff047224 */ /* 0x000fe400078e0002 */
[----:B------:R-:W-:-:S05]  /*0e20*/  IMAD.MOV.U32 R5, RZ, RZ, R3 ;  /* 0x000000ffff057224 */ /* 0x000fca00078e0003 */
[----:B------:R-:W1:Y:S08]  /*0e30*/  LDC R6, c[0x0][0x630] ;  /* 0x00018c00ff067b82 */ /* 0x000e700000000800 */
[----:B------:R-:W4:Y:S01]  /*0e40*/  LDC.64 R30, c[0x0][0x620] ;  /* 0x00018800ff1e7b82 */ /* 0x000f220000000a00 */
[----:B0-----:R-:W-:-:S04]  /*0e50*/  ISETP.NE.U32.AND P1, PT, R28, RZ, PT ;  /* 0x000000ff1c00720c */ /* 0x001fc80003f25070 */
[----:B------:R-:W-:-:S13]  /*0e60*/  ISETP.NE.AND.EX P1, PT, R29, RZ, PT, P1 ;  /* 0x000000ff1d00720c */ /* 0x000fda0003f25310 */
[----:B-1--4-:R-:W-:Y:S05]  /*0e70*/  @!P1 BRA `(.L_x_13) ;  /* 0x0000000000289947 */ /* 0x012fea0003800000 */
[----:B------:R-:W0:Y:S02]  /*0e80*/  LDC R21, c[0x0][0x634] ;  /* 0x00018d00ff157b82 */ /* 0x000e240000000800 */
[----:B0-----:R-:W-:-:S05]  /*0e90*/  IADD3 R21, P1, R2, R21, RZ ;  /* 0x0000001502157210 */ /* 0x001fca0007f3e0ff */
[----:B------:R-:W-:-:S04]  /*0ea0*/  IMAD.X R27, RZ, RZ, R3, P1 ;  /* 0x000000ffff1b7224 */ /* 0x000fc800008e0603 */
[----:B------:R-:W-:-:S04]  /*0eb0*/  IMAD.WIDE.U32 R4, R27, R28, RZ ;  /* 0x0000001c1b047225 */ /* 0x000fc800078e00ff */
[----:B------:R-:W-:-:S04]  /*0ec0*/  IMAD.WIDE.U32 R18, P1, R21, R29, R4 ;  /* 0x0000001d15127225 */ /* 0x000fc80007820004 */
[----:B------:R-:W-:-:S04]  /*0ed0*/  IMAD.WIDE.U32 R4, R21, R28, RZ ;  /* 0x0000001c15047225 */ /* 0x000fc800078e00ff */
[----:B------:R-:W-:Y:S01]  /*0ee0*/  IMAD.X R21, RZ, RZ, RZ, P1 ;  /* 0x000000ffff157224 */ /* 0x000fe200008e06ff */
[----:B------:R-:W-:Y:S01]  /*0ef0*/  IADD3 RZ, P1, R5, R18, RZ ;  /* 0x0000001205ff7210 */ /* 0x000fe20007f3e0ff */
[----:B------:R-:W-:-:S04]  /*0f00*/  IMAD.MOV.U32 R20, RZ, RZ, R19 ;  /* 0x000000ffff147224 */ /* 0x000fc800078e0013 */
[----:B------:R-:W-:-:S08]  /*0f10*/  IMAD.WIDE.U32.X R4, R27, R29, R20, P1 ;  /* 0x0000001d1b047225 */ /* 0x000fd000008e0414 */
.L_x_13:
[----:B------:R-:W0:Y:S01]  /*0f20*/  LDC.64 R32, c[0x0][0x640] ;  /* 0x00019000ff207b82 */ /* 0x000e220000000a00 */
[-CC-:B------:R-:W-:Y:S01]  /*0f30*/  SHF.R.U64 R34, R4, R6.reuse, R5.reuse ;  /* 0x0000000604227219 */ /* 0x180fe20000001205 */
[----:B------:R-:W-:Y:S01]  /*0f40*/  IMAD.MOV.U32 R37, RZ, RZ, 0x1 ;  /* 0x00000001ff257424 */ /* 0x000fe200078e00ff */
[----:B------:R-:W-:Y:S02]  /*0f50*/  SHF.R.U32.HI R4, RZ, R6, R5 ;  /* 0x00000006ff047219 */ /* 0x000fe40000011605 */
[----:B------:R-:W-:-:S03]  /*0f60*/  IADD3 R19, P1, RZ, -R34, RZ ;  /* 0x80000022ff137210 */ /* 0x000fc60007f3e0ff */
[----:B------:R-:W1:Y:S02]  /*0f70*/  LDC R18, c[0x0][0x618] ;  /* 0x00018600ff127b82 */ /* 0x000e640000000800 */
[----:B------:R-:W-:-:S04]  /*0f80*/  IMAD.X R5, RZ, RZ, ~R4, P1 ;  /* 0x000000ffff057224 */ /* 0x000fc800008e0e04 */
[-C--:B------:R-:W-:Y:S02]  /*0f90*/  IMAD R6, R5, R30.reuse, RZ ;  /* 0x0000001e05067224 */ /* 0x080fe400078e02ff */
[----:B------:R-:W4:Y:S01]  /*0fa0*/  LDC R21, c[0x0][0x608] ;  /* 0x00018200ff157b82 */ /* 0x000f220000000800 */
[----:B------:R-:W-:-:S04]  /*0fb0*/  IMAD.WIDE.U32 R4, R19, R30, R2 ;  /* 0x0000001e13047225 */ /* 0x000fc800078e0002 */
[----:B------:R-:W-:-:S03]  /*0fc0*/  IMAD R19, R19, R31, R6 ;  /* 0x0000001f13137224 */ /* 0x000fc600078e0206 */
[----:B------:R-:W2:Y:S01]  /*0fd0*/  LDC R26, c[0x0][0x658] ;  /* 0x00019600ff1a7b82 */ /* 0x000ea20000000800 */
[----:B------:R-:W-:Y:S01]  /*0fe0*/  IMAD.IADD R5, R5, 0x1, R19 ;  /* 0x0000000105057824 */ /* 0x000fe200078e0213 */
[----:B0-----:R-:W-:Y:S01]  /*0ff0*/  ISETP.NE.U32.AND P1, PT, R32, RZ, PT ;  /* 0x000000ff2000720c */ /* 0x001fe20003f25070 */
[----:B------:R-:W-:-:S03]  /*1000*/  IMAD.MOV.U32 R19, RZ, RZ, -0x1 ;  /* 0xffffffffff137424 */ /* 0x000fc600078e00ff */
[----:B------:R-:W-:Y:S02]  /*1010*/  ISETP.NE.AND.EX P1, PT, R33, RZ, PT, P1 ;  /* 0x000000ff2100720c */ /* 0x000fe40003f25310 */
[----:B------:R-:W0:Y:S01]  /*1020*/  LDC R31, c[0x0][0x600] ;  /* 0x00018000ff1f7b82 */ /* 0x000e220000000800 */
[-CC-:B-1----:R-:W-:Y:S02]  /*1030*/  SHF.R.U64 R29, R4, R18.reuse, R5.reuse ;  /* 0x00000012041d7219 */ /* 0x182fe40000001205 */
[----:B------:R-:W-:-:S05]  /*1040*/  SHF.R.U32.HI R4, RZ, R18, R5 ;  /* 0x00000012ff047219 */ /* 0x000fca0000011605 */
[----:B------:R-:W1:Y:S01]  /*1050*/  LDC R28, c[0x0][0x648] ;  /* 0x00019200ff1c7b82 */ /* 0x000e620000000800 */
[-CC-:B----4-:R-:W-:Y:S02]  /*1060*/  SHF.R.U64 R39, R29, R21.reuse, R4.reuse ;  /* 0x000000151d277219 */ /* 0x190fe40000001204 */
[----:B------:R-:W-:-:S05]  /*1070*/  SHF.R.U32.HI R5, RZ, R21, R4 ;  /* 0x00000015ff057219 */ /* 0x000fca0000011604 */
[----:B------:R-:W4:Y:S01]  /*1080*/  LDC R35, c[0x0][0x638] ;  /* 0x00018e00ff237b82 */ /* 0x000f220000000800 */
[-C--:B--2---:R-:W-:Y:S02]  /*1090*/  SHF.L.U32 R4, R19, R26.reuse, RZ ;  /* 0x0000001a13047219 */ /* 0x084fe400000006ff */
[--C-:B------:R-:W-:Y:S02]  /*10a0*/  SHF.R.U64 R36, R39, R26, R5.reuse ;  /* 0x0000001a27247219 */ /* 0x100fe40000001205 */
[----:B------:R-:W-:Y:S02]  /*10b0*/  LOP3.LUT R6, RZ, R4, RZ, 0x33, !PT ;  /* 0x00000004ff067212 */ /* 0x000fe400078e33ff */
[----:B------:R-:W-:Y:S01]  /*10c0*/  SHF.R.U32.HI R5, RZ, R26, R5 ;  /* 0x0000001aff057219 */ /* 0x000fe20000011605 */
[----:B------:R-:W2:Y:S01]  /*10d0*/  LDC R30, c[0x0][0x610] ;  /* 0x00018400ff1e7b82 */ /* 0x000ea20000000800 */
[----:B------:R-:W-:Y:S01]  /*10e0*/  IMAD.MOV.U32 R4, RZ, RZ, R36 ;  /* 0x000000ffff047224 */ /* 0x000fe200078e0024 */
[----:B------:R-:W-:Y:S06]  /*10f0*/  @!P1 BRA `(.L_x_14) ;  /* 0x0000000000289947 */ /* 0x000fec0003800000 */
[----:B------:R-:W3:Y:S02]  /*1100*/  LDC R21, c[0x0][0x64c] ;  /* 0x00019300ff157b82 */ /* 0x000ee40000000800 */
[----:B---3--:R-:W-:-:S05]  /*1110*/  IADD3 R21, P1, R36, R21, RZ ;  /* 0x0000001524157210 */ /* 0x008fca0007f3e0ff */
        /* <DEDUP_REMOVED lines=8> */
.L_x_14:
[----:B-1----:R-:W-:Y:S01]  /*11a0*/  SHF.R.U64 R13, R4, R28, R5 ;  /* 0x0000001c040d7219 */ /* 0x002fe20000001205 */
[----:B------:R-:W-:Y:S01]  /*11b0*/  @P3 IMAD R22, R25, R24, R12 ;  /* 0x0000001819163224 */ /* 0x000fe200078e020c */
[----:B------:R-:W-:Y:S02]  /*11c0*/  SHF.L.U32 R4, R37, R26, RZ ;  /* 0x0000001a25047219 */ /* 0x000fe400000006ff */
[----:B------:R-:W-:Y:S01]  /*11d0*/  LOP3.LUT R5, R39, R6, RZ, 0xc0, !PT ;  /* 0x0000000627057212 */ /* 0x000fe200078ec0ff */
[----:B0-----:R-:W-:Y:S02]  /*11e0*/  VIADD R6, R31, 0xffffffff ;  /* 0xffffffff1f067836 */ /* 0x001fe40000000000 */
[----:B------:R-:W-:Y:S02]  /*11f0*/  IMAD.MOV R18, RZ, RZ, -R13 ;  /* 0x000000ffff127224 */ /* 0x000fe400078e0a0d */
[----:B------:R-:W-:Y:S01]  /*1200*/  IMAD R5, R4, R13, R5 ;  /* 0x0000000d04057224 */ /* 0x000fe200078e0205 */
[----:B------:R-:W-:Y:S01]  /*1210*/  LOP3.LUT R13, R29, R6, RZ, 0xc0, !PT ;  /* 0x000000061d0d7212 */ /* 0x000fe200078ec0ff */
[----:B----4-:R-:W-:-:S02]  /*1220*/  IMAD R4, R18, R35, R36 ;  /* 0x0000002312047224 */ /* 0x010fc400078e0224 */
[----:B--2---:R-:W-:Y:S02]  /*1230*/  IMAD R6, R5, R30, R22 ;  /* 0x0000001e05067224 */ /* 0x004fe400078e0216 */
[----:B------:R-:W-:Y:S02]  /*1240*/  IMAD R13, R4, R31, R13 ;  /* 0x0000001f040d7224 */ /* 0x000fe400078e020d */
[----:B------:R-:W-:Y:S02]  /*1250*/  IMAD.MOV.U32 R18, RZ, RZ, 0x1 ;  /* 0x00000001ff127424 */ /* 0x000fe400078e00ff */
[----:B------:R-:W-:Y:S01]  /*1260*/  IMAD.MOV.U32 R4, RZ, RZ, R34 ;  /* 0x000000ffff047224 */ /* 0x000fe200078e0022 */
[----:B------:R-:W-:Y:S02]  /*1270*/  SEL R5, R13, R6, !P3 ;  /* 0x000000060d057207 */ /* 0x000fe40005800000 */
[----:B------:R-:W-:-:S07]  /*1280*/  SEL R6, R6, R13, !P3 ;  /* 0x0000000d06067207 */ /* 0x000fce0005800000 */
.L_x_12:
[----:B------:R-:W-:Y:S05]  /*1290*/  @!P4 BRA `(.L_x_15) ;  /* 0x00000000000cc947 */ /* 0x000fea0003800000 */
[----:B------:R-:W-:Y:S01]  /*12a0*/  UCGABAR_WAIT ;  /* 0x0000000000007dc7 */ /* 0x000fe20008000000 */
[----:B------:R-:W-:Y:S01]  /*12b0*/  CCTL.IVALL ;  /* 0x00000000ff00798f */ /* 0x000fe20002000000 */
[----:B------:R-:W-:Y:S05]  /*12c0*/  BRA `(.L_x_16) ;  /* 0x0000000000047947 */ /* 0x000fea0003800000 */
.L_x_15:
[----:B------:R-:W-:Y:S06]  /*12d0*/  BAR.SYNC.DEFER_BLOCKING 0x0 ;  /* 0x0000000000007b1d */ /* 0x000fec0000010000 */
.L_x_16:
[----:B------:R-:W-:Y:S05]  /*12e0*/  @!P2 BRA `(.L_x_17) ;  /* 0x0000006c0060a947 */ /* 0x000fea0003800000 */
[----:B------:R-:W-:-:S13]  /*12f0*/  ISETP.GT.U32.AND P1, PT, R38, 0x1, PT ;  /* 0x000000012600780c */ /* 0x000fda0003f24070 */
[----:B------:R-:W-:Y:S05]  /*1300*/  @P1 EXIT ;  /* 0x000000000000194d */ /* 0x000fea0003800000 */
.L_x_18:
[----:B------:R-:W-:-:S08]  /*1310*/  NOP ;  /* 0x0000000000007918 */ /* 0x000fd00000000000 */
[----:B------:R-:W0:Y:S02]  /*1320*/  USETMAXREG.TRY_ALLOC.CTAPOOL UP0, 0xe8 ;  /* 0x000000e8000079c8 */ /* 0x000e240008000600 */
[----:B0-----:R-:W-:-:S13]  /*1330*/  PLOP3.LUT P1, PT, PT, PT, UP0, 0x80, 0x0 ;  /* 0x000000000000781c */ /* 0x001fda0003f2f008 */
[----:B------:R-:W-:Y:S05]  /*1340*/  @!P1 BRA `(.L_x_18) ;  /* 0xfffffffc00f09947 */ /* 0x000fea000383ffff */
[----:B------:R-:W-:-:S13]  /*1350*/  LOP3.LUT P1, RZ, R18, 0xff, RZ, 0xc0, !PT ;  /* 0x000000ff12ff7812 */ /* 0x000fda000782c0ff */
[----:B------:R-:W-:Y:S05]  /*1360*/  @!P1 EXIT ;  /* 0x000000000000994d */ /* 0x000fea0003800000 */
[----:B------:R-:W0:Y:S01]  /*1370*/  S2UR UR6, SR_CgaCtaId ;  /* 0x00000000000679c3 */ /* 0x000e220000008800 */
[CC--:B------:R-:W-:Y:S01]  /*1380*/  LEA.HI R13, R23.reuse, R14.reuse, RZ, 0x2 ;  /* 0x0000000e170d7211 */ /* 0x0c0fe200078f10ff */
[----:B------:R-:W-:Y:S01]  /*1390*/  UIADD3 UR7, UR15, -0x1, URZ ;  /* 0xffffffff0f077890 */ /* 0x000fe2000fffe03f */
[----:B------:R-:W-:Y:S01]  /*13a0*/  LEA.HI R23, R23, R14, RZ, 0x5 ;  /* 0x0000000e17177211 */ /* 0x000fe200078f28ff */
[----:B------:R-:W-:Y:S01]  /*13b0*/  UMOV UR12, 0x400 ;  /* 0x00000400000c7882 */ /* 0x000fe20000000000 */
[--C-:B------:R-:W-:Y:S01]  /*13c0*/  SHF.R.S32.HI R12, RZ, 0x2, R13.reuse ;  /* 0x00000002ff0c7819 */ /* 0x100fe2000001140d */
[----:B------:R-:W-:Y:S01]  /*13d0*/  UISETP.LT.AND UP0, UPT, UR13, 0x1, UPT ;  /* 0x000000010d00788c */ /* 0x000fe2000bf01270 */
[----:B------:R-:W-:Y:S01]  /*13e0*/  SHF.R.S32.HI R17, RZ, 0x1f, R13 ;  /* 0x0000001fff117819 */ /* 0x000fe2000001140d */
[----:B------:R-:W-:Y:S01]  /*13f0*/  USHF.L.U32 UR20, UR13, 0x1, URZ ;  /* 0x000000010d147899 */ /* 0x000fe2000800063f */
[----:B------:R-:W-:Y:S01]  /*1400*/  SHF.R.S32.HI R23, RZ, 0x5, R23 ;  /* 0x00000005ff177819 */ /* 0x000fe20000011417 */
[----:B------:R-:W-:Y:S01]  /*1410*/  USEL UR14, UR13, 0x1, UP0 ;  /* 0x000000010d0e7887 */ /* 0x000fe20008000000 */
[----:B------:R-:W-:Y:S01]  /*1420*/  LEA.HI R17, R17, R12, RZ, 0x3 ;  /* 0x0000000c11117211 */ /* 0x000fe200078f18ff */
[----:B------:R-:W-:Y:S01]  /*1430*/  UISETP.NE.AND UP0, UPT, UR7, URZ, UPT ;  /* 0x0000003f0700728c */ /* 0x000fe2000bf05270 */
[----:B------:R-:W-:Y:S01]  /*1440*/  LOP3.LUT R149, R7, 0x1, RZ, 0xfc, !PT ;  /* 0x0000000107957812 */ /* 0x000fe200078efcff */
[----:B------:R-:W-:Y:S01]  /*1450*/  UIADD3 UR14, -UR14, UR13, URZ ;  /* 0x0000000d0e0e7290 */ /* 0x000fe2000fffe13f */
[----:B------:R-:W-:-:S05]  /*1460*/  LOP3.LUT R17, R17, 0xfffffff8, RZ, 0xc0, !PT ;  /* 0xfffffff811117812 */ /* 0x000fca00078ec0ff */
[----:B------:R-:W-:Y:S01]  /*1470*/  IMAD.IADD R12, R12, 0x1, -R17 ;  /* 0x000000010c0c7824 */ /* 0x000fe200078e0a11 */
[----:B------:R-:W-:Y:S01]  /*1480*/  LOP3.LUT R17, R13, 0xfffffffc, RZ, 0xc0, !PT ;  /* 0xfffffffc0d117812 */ /* 0x000fe200078ec0ff */
[----:B0-----:R-:W-:-:S03]  /*1490*/  ULEA UR12, UR6, UR12, 0x18 ;  /* 0x0000000c060c7291 */ /* 0x001fc6000f8ec03f */
[--C-:B------:R-:W-:Y:S01]  /*14a0*/  SHF.R.S32.HI R13, RZ, 0x1f, R12.reuse ;  /* 0x0000001fff0d7819 */ /* 0x100fe2000001140c */
[----:B------:R-:W-:Y:S01]  /*14b0*/  USHF.L.U32 UR6, UR7, 0x3, URZ ;  /* 0x0000000307067899 */ /* 0x000fe2000800063f */
[C-C-:B------:R-:W-:Y:S01]  /*14c0*/  IMAD R16, R23.reuse, -0x10, -R12.reuse ;  /* 0xfffffff017107824 */ /* 0x140fe200078e0a0c */
[----:B------:R-:W-:Y:S01]  /*14d0*/  USEL UR7, URZ, 0x1, UP0 ;  /* 0x000000013f077887 */ /* 0x000fe20008000000 */
[----:B------:R-:W-:Y:S01]  /*14e0*/  IMAD.IADD R14, R14, 0x1, -R17 ;  /* 0x000000010e0e7824 */ /* 0x000fe200078e0a11 */
[----:B------:R-:W-:Y:S01]  /*14f0*/  ULOP3.LUT UR6, UR6, 0x8, URZ, 0xc0, !UPT ;  /* 0x0000000806067892 */ /* 0x000fe2000f8ec03f */
[----:B------:R-:W-:Y:S01]  /*1500*/  IMAD.WIDE R12, R23, 0x10, R12 ;  /* 0x00000010170c7825 */ /* 0x000fe200078e020c */
[----:B------:R-:W-:Y:S02]  /*1510*/  UIADD3 UR21, UR12, 0x40, URZ ;  /* 0x000000400c157890 */ /* 0x000fe4000fffe03f */
[----:B------:R-:W-:Y:S01]  /*1520*/  ULOP3.LUT UR22, UR6, 0x8, URZ, 0x3c, !UPT ;  /* 0x0000000806167892 */ /* 0x000fe2000f8e3c3f */
[----:B------:R-:W-:Y:S01]  /*1530*/  IMAD.U32 R150, RZ, RZ, UR7 ;  /* 0x00000007ff967e24 */ /* 0x000fe2000f8e00ff */
[----:B------:R-:W-:-:S02]  /*1540*/  ULOP3.LUT UR16, UR6, 0x18, URZ, 0x3c, !UPT ;  /* 0x0000001806107892 */ /* 0x000fc4000f8e3c3f */
[----:B------:R-:W-:Y:S01]  /*1550*/  ULEA UR15, UR15, UR21, 0x3 ;  /* 0x000000150f0f7291 */ /* 0x000fe2000f8e183f */
[----:B------:R-:W-:Y:S02]  /*1560*/  ULDC UR6, c[0x0][0x284] ;  /* 0x0000a10000067ab9 */ /* 0x000fe40000000800 */
[----:B------:R-:W-:-:S09]  /*1570*/  VIADD R16, R16, UR6 ;  /* 0x0000000610107c36 */ /* 0x000fd20008000000 */
.L_x_173:
[----:B------:R-:W-:Y:S01]  /*1580*/  SHF.L.U32 R17, R150, 0x1f, RZ ;  /* 0x0000001f96117819 */ /* 0x000fe200000006ff */
[----:B------:R-:W0:Y:S01]  /*1590*/  LDC R18, c[0x0][0x28c] ;  /* 0x0000a300ff127b82 */ /* 0x000e220000000800 */
[----:B------:R-:W-:Y:S01]  /*15a0*/  UMOV UR6, URZ ;  /* 0x0000003f00067c82 */ /* 0x000fe20008000000 */
[----:B------:R-:W-:Y:S01]  /*15b0*/  UMOV UR17, UR4 ;  /* 0x0000000400117c82 */ /* 0x000fe20008000000 */
[----:B-1----:R-:W1:Y:S01]  /*15c0*/  SYNCS.PHASECHK.TRANS64.TRYWAIT P1, [UR15+-0x8], R17 ;  /* 0xfffff811ff0075a7 */ /* 0x002e62000802014f */
[----:B0-----:R-:W-:Y:S01]  /*15d0*/  ISETP.GE.AND P2, PT, R18, 0x1, PT ;  /* 0x000000011200780c */ /* 0x001fe20003f46270 */
[----:B-1-34-:R-:W-:-:S12]  /*15e0*/  @!P1 BRA `(.L_x_19) ;  /* 0x0000007800789947 */ /* 0x01afd80003800000 */
.L_x_194:
[----:B------:R-:W-:Y:S01]  /*15f0*/  UMOV UR7, URZ ;  /* 0x0000003f00077c82 */ /* 0x000fe20008000000 */
[----:B------:R-:W-:Y:S01]  /*1600*/  UMOV UR8, URZ ;  /* 0x0000003f00087c82 */ /* 0x000fe20008000000 */
[----:B------:R-:W-:Y:S02]  /*1610*/  CS2R R88, SRZ ;  /* 0x0000000000587805 */ /* 0x000fe4000001ff00 */
[----:B------:R-:W-:Y:S01]  /*1620*/  CS2R R22, SRZ ;  /* 0x0000000000167805 */ /* 0x000fe2000001ff00 */
[----:B0-----:R-:W-:Y:S01]  /*1630*/  IMAD.MOV.U32 R17, RZ, RZ, RZ ;  /* 0x000000ffff117224 */ /* 0x001fe200078e00ff */
[----:B------:R-:W-:Y:S02]  /*1640*/  CS2R R90, SRZ ;  /* 0x00000000005a7805 */ /* 0x000fe4000001ff00 */
[----:B------:R-:W-:Y:S02]  /*1650*/  CS2R R92, SRZ ;  /* 0x00000000005c7805 */ /* 0x000fe4000001ff00 */
[----:B------:R-:W-:-:S02]  /*1660*/  CS2R R94, SRZ ;  /* 0x00000000005e7805 */ /* 0x000fc4000001ff00 */
[----:B------:R-:W-:Y:S02]  /*1670*/  CS2R R96, SRZ ;  /* 0x0000000000607805 */ /* 0x000fe4000001ff00 */
[----:B------:R-:W-:Y:S02]  /*1680*/  CS2R R98, SRZ ;  /* 0x0000000000627805 */ /* 0x000fe4000001ff00 */
[----:B------:R-:W-:Y:S02]  /*1690*/  CS2R R100, SRZ ;  /* 0x0000000000647805 */ /* 0x000fe4000001ff00 */
        /* <DEDUP_REMOVED lines=22> */
[----:B------:R-:W-:Y:S01]  /*1800*/  CS2R R146, SRZ ;  /* 0x0000000000927805 */ /* 0x000fe2000001ff00 */
[----:B------:R-:W-:Y:S01]  /*1810*/  IMAD.MOV.U32 R148, RZ, RZ, RZ ;  /* 0x000000ffff947224 */ /* 0x000fe200078e00ff */
[----:B------:R-:W-:Y:S01]  /*1820*/  CS2R R24, SRZ ;  /* 0x0000000000187805 */ /* 0x000fe2000001ff00 */
[----:B------:R-:W-:Y:S01]  /*1830*/  IMAD.U32 R151, RZ, RZ, UR5 ;  /* 0x00000005ff977e24 */ /* 0x000fe2000f8e00ff */
        /* <DEDUP_REMOVED lines=30> */
[----:B------:R-:W-:Y:S01]  /*1a20*/  CS2R R86, SRZ ;  /* 0x0000000000567805 */ /* 0x000fe2000001ff00 */
[----:B------:R-:W-:Y:S06]  /*1a30*/  @!P2 BRA `(.L_x_20) ;  /* 0x00000008003ca947 */ /* 0x000fec0003800000 */
[----:B------:R-:W-:-:S13]  /*1a40*/  ISETP.NE.AND P2, PT, R149, 0x3, PT ;  /* 0x000000039500780c */ /* 0x000fda0003f45270 */
[----:B------:R-:W-:Y:S05]  /*1a50*/  @!P2 BRA `(.L_x_21) ;  /* 0x000000000004a947 */ /* 0x000fea0003800000 */
[----:B------:R-:W-:Y:S01]  /*1a60*/  BPT.TRAP 0x1 ;  /* 0x000000040000795c */ /* 0x000fe20000300000 */
.L_x_21:
[----:B------:R-:W-:Y:S01]  /*1a70*/  ULEA UR6, UR4, UR12, 0x3 ;  /* 0x0000000c04067291 */ /* 0x000fe2000f8e183f */
[----:B------:R-:W-:-:S05]  /*1a80*/  IMAD.U32 R17, RZ, RZ, UR5 ;  /* 0x00000005ff117e24 */ /* 0x000fca000f8e00ff */
[----:B------:R-:W-:-:S04]  /*1a90*/  SHF.L.U32 R17, R17, 0x1f, RZ ;  /* 0x0000001f11117819 */ /* 0x000fc800000006ff */
[----:B------:R0:W1:Y:S01]  /*1aa0*/  SYNCS.PHASECHK.TRANS64.TRYWAIT P1, [UR6], R17 ;  /* 0x00000011ff0075a7 */ /* 0x0000620008020146 */
[----:B------:R-:W-:Y:S05]  /*1ab0*/  @!P2 BRA `(.L_x_22) ;  /* 0x000000000004a947 */ /* 0x000fea0003800000 */
[----:B------:R-:W-:Y:S01]  /*1ac0*/  BPT.TRAP 0x1 ;  /* 0x000000040000795c */ /* 0x000fe20000300000 */
.L_x_22:
[----:B-1----:R-:W-:Y:S05]  /*1ad0*/  @P1 BRA `(.L_x_23) ;  /* 0x0000000000081947 */ /* 0x002fea0003800000 */
[----:B------:R-:W1:Y:S02]  /*1ae0*/  SYNCS.PHASECHK.TRANS64.TRYWAIT P1, [UR6], R17 ;  /* 0x00000011ff0075a7 */ /* 0x000e640008020146 */
[----:B-1----:R-:W-:Y:S05]  /*1af0*/  @!P1 BRA `(.L_x_24) ;  /* 0x00000074004c9947 */ /* 0x002fea0003800000 */
.L_x_23:
[----:B------:R-:W-:Y:S01]  /*1b00*/  UIADD3 UR6, UR12, 0x100, URZ ;  /* 0x000001000c067890 */ /* 0x000fe2000fffe03f */
[----:B------:R-:W-:Y:S01]  /*1b10*/  WARPGROUP.ARRIVE ;  /* 0x00000000000079c5 */ /* 0x000fe20000000000 */
[----:B------:R-:W-:Y:S01]  /*1b20*/  UIADD3 UR7, UR12, 0x3100, URZ ;  /* 0x000031000c077890 */ /* 0x000fe2000fffe03f */
[----:B------:R-:W-:Y:S01]  /*1b30*/  CS2R R88, SRZ ;  /* 0x0000000000587805 */ /* 0x000fe2000001ff00 */
[----:B------:R-:W-:Y:S01]  /*1b40*/  USHF.R.U32.HI UR6, URZ, 0x4, UR6 ;  /* 0x000000043f067899 */ /* 0x000fe20008011606 */
[----:B------:R-:W-:Y:S01]  /*1b50*/  CS2R R22, SRZ ;  /* 0x0000000000167805 */ /* 0x000fe2000001ff00 */
[----:B------:R-:W-:Y:S01]  /*1b60*/  USHF.R.U32.HI UR7, URZ, 0x4, UR7 ;  /* 0x000000043f077899 */ /* 0x000fe20008011607 */
[----:B01----:R-:W-:Y:S01]  /*1b70*/  IMAD.MOV.U32 R17, RZ, RZ, RZ ;  /* 0x000000ffff117224 */ /* 0x003fe200078e00ff */
[----:B------:R-:W-:Y:S01]  /*1b80*/  ULOP3.LUT UR6, UR6, 0x3fff, URZ, 0xc0, !UPT ;  /* 0x00003fff06067892 */ /* 0x000fe2000f8ec03f */
[----:B------:R-:W-:Y:S01]  /*1b90*/  CS2R R90, SRZ ;  /* 0x00000000005a7805 */ /* 0x000fe2000001ff00 */
[----:B------:R-:W-:Y:S01]  /*1ba0*/  ULOP3.LUT UR7, UR7, 0x3fff, URZ, 0xc0, !UPT ;  /* 0x00003fff07077892 */ /* 0x000fe2000f8ec03f */
[----:B------:R-:W-:Y:S01]  /*1bb0*/  CS2R R92, SRZ ;  /* 0x00000000005c7805 */ /* 0x000fe2000001ff00 */
[----:B------:R-:W-:Y:S01]  /*1bc0*/  ULOP3.LUT UR6, UR6, 0x10000, URZ, 0xfc, !UPT ;  /* 0x0001000006067892 */ /* 0x000fe2000f8efc3f */
[----:B------:R-:W-:Y:S01]  /*1bd0*/  CS2R R94, SRZ ;  /* 0x00000000005e7805 */ /* 0x000fe2000001ff00 */
[----:B------:R-:W-:Y:S01]  /*1be0*/  ULOP3.LUT UR7, UR7, 0x10000, URZ, 0xfc, !UPT ;  /* 0x0001000007077892 */ /* 0x000fe2000f8efc3f */
[----:B------:R-:W-:Y:S01]  /*1bf0*/  CS2R R96, SRZ ;  /* 0x0000000000607805 */ /* 0x000fe2000001ff00 */
[----:B------:R-:W-:Y:S01]  /*1c00*/  ULEA UR8, UR4, UR6, 0x8 ;  /* 0x0000000604087291 */ /* 0x000fe2000f8e403f */
[----:B------:R-:W-:Y:S01]  /*1c10*/  CS2R R98, SRZ ;  /* 0x0000000000627805 */ /* 0x000fe2000001ff00 */
[----:B------:R-:W-:Y:S01]  /*1c20*/  ULEA UR10, UR4, UR7, 0x9 ;  /* 0x00000007040a7291 */ /* 0x000fe2000f8e483f */
[----:B------:R-:W-:Y:S01]  /*1c30*/  CS2R R100, SRZ ;  /* 0x0000000000647805 */ /* 0x000fe2000001ff00 */
[----:B------:R-:W-:Y:S01]  /*1c40*/  UMOV UR9, 0x80000020 ;  /* 0x8000002000097882 */ /* 0x000fe20000000000 */
[----:B------:R-:W-:Y:S01]  /*1c50*/  UMOV UR11, 0x80000020 ;  /* 0x80000020000b7882 */ /* 0x000fe20000000000 */
[----:B------:R-:W-:Y:S01]  /*1c60*/  ULDC UR7, c[0x0][0x50c] ;  /* 0x0001430000077ab9 */ /* 0x000fe20000000800 */
[----:B------:R-:W-:Y:S01]  /*1c70*/  UMOV UR6, 0x2 ;  /* 0x0000000200067882 */ /* 0x000fe20000000000 */
[----:B------:R-:W-:Y:S01]  /*1c80*/  UISETP.NE.AND UP0, UPT, UR7, 0x2, UPT ;  /* 0x000000020700788c */ /* 0x000fe2000bf05270 */
[----:B------:R-:W-:-:S02]  /*1c90*/  CS2R R102, SRZ ;  /* 0x0000000000667805 */ /* 0x000fc4000001ff00 */
[----:B------:R-:W-:Y:S01]  /*1ca0*/  CS2R R104, SRZ ;  /* 0x0000000000687805 */ /* 0x000fe2000001ff00 */
[----:B------:R-:W-:Y:S01]  /*1cb0*/  QGMMA.64x128x32.F32.E4M3.E4M3 R24, gdesc[UR8], RZ, !UPT ;  /* 0x01e00000081879f3 */ /* 0x000fe2000c7008ff */
[----:B------:R-:W-:Y:S01]  /*1cc0*/  USEL UR7, URZ, 0x1, UP0 ;  /* 0x000000013f077887 */ /* 0x000fe20008000000 */
[----:B------:R-:W-:Y:S01]  /*1cd0*/  CS2R R106, SRZ ;  /* 0x00000000006a7805 */ /* 0x000fe2000001ff00 */
[----:B------:R-:W-:Y:S01]  /*1ce0*/  UIADD3 UR8, UR8, 0x2, URZ ;  /* 0x0000000208087890 */ /* 0x000fe2000fffe03f */
[----:B------:R-:W-:Y:S01]  /*1cf0*/  CS2R R108, SRZ ;  /* 0x00000000006c7805 */ /* 0x000fe2000001ff00 */
[----:B------:R-:W-:Y:S01]  /*1d00*/  UIADD3 UR10, UR10, 0x2, URZ ;  /* 0x000000020a0a7890 */ /* 0x000fe2000fffe03f */
[----:B------:R-:W-:Y:S02]  /*1d10*/  CS2R R110, SRZ ;  /* 0x00000000006e7805 */ /* 0x000fe4000001ff00 */
[----:B------:R-:W-:Y:S01]  /*1d20*/  ISETP.NE.AND P1, PT, RZ, UR7, PT ;  /* 0x00000007ff007c0c */ /* 0x000fe2000bf25270 */
[----:B------:R-:W-:Y:S01]  /*1d30*/  UMOV UR9, 0x80000020 ;  /* 0x8000002000097882 */ /* 0x000fe20000000000 */
[----:B------:R-:W-:Y:S01]  /*1d40*/  UMOV UR11, 0x80000020 ;  /* 0x80000020000b7882 */ /* 0x000fe20000000000 */
        /* <DEDUP_REMOVED lines=17> */
[----:B------:R-:W-:Y:S01]  /*1e60*/  CS2R R146, SRZ ;  /* 0x0000000000927805 */ /* 0x000fe2000001ff00 */
[----:B------:R-:W-:Y:S01]  /*1e70*/  IMAD.MOV.U32 R148, RZ, RZ, RZ ;  /* 0x000000ffff947224 */ /* 0x000fe200078e00ff */
[----:B------:R-:W-:Y:S01]  /*1e80*/  QGMMA.64x128x32.F32.E4M3.E4M3 R24, gdesc[UR8], R24, gsb0 ;  /* 0x01e00000081879f3 */ /* 0x000fe20008000818 */
[----:B------:R-:W-:Y:S05]  /*1e90*/  @!P1 BRA `(.L_x_25) ;  /* 0x0000000400089947 */ /* 0x000fea0003800000 */
[----:B------:R-:W-:Y:S02]  /*1ea0*/  WARPGROUP.DEPBAR.LE gsb0, 0x0 ;  /* 0x00008000000079c5 */ /* 0x000fe40000010000 */
[----:B------:R-:W-:-:S01]  /*1eb0*/  FADD R147, RZ, R24 ;  /* 0x00000018ff937221 */ /* 0x000fc20000000000 */
[----:B------:R-:W-:Y:S01]  /*1ec0*/  FADD R148, RZ, R25 ;  /* 0x00000019ff947221 */ /* 0x000fe20000000000 */
        /* <DEDUP_REMOVED lines=62> */
[----:B------:R-:W-:-:S06]  /*22b0*/  UMOV UR6, URZ ;  /* 0x0000003f00067c82 */ /* 0x000fcc0008000000 */
.L_x_25:
[----:B------:R-:W-:-:S04]  /*22c0*/  UIADD3 UR17, UR4, 0x1, URZ ;  /* 0x0000000104117890 */ /* 0x000fc8000fffe03f */
[----:B------:R-:W-:-:S04]  /*22d0*/  UISETP.NE.AND UP0, UPT, UR17, 0x3, UPT ;  /* 0x000000031100788c */ /* 0x000fc8000bf05270 */
[----:B------:R-:W-:Y:S02]  /*22e0*/  USEL UR8, URZ, 0x1, UP0 ;  /* 0x000000013f087887 */ /* 0x000fe40008000000 */
[----:B------:R-:W-:Y:S02]  /*22f0*/  USEL UR17, UR17, URZ, UP0 ;  /* 0x0000003f11117287 */ /* 0x000fe40008000000 */
[----:B------:R-:W-:-:S06]  /*2300*/  ULOP3.LUT UR8, UR5, UR8, URZ, 0x3c, !UPT ;  /* 0x0000000805087292 */ /* 0x000fcc000f8e3c3f */
[----:B------:R-:W-:Y:S01]  /*2310*/  IMAD.U32 R151, RZ, RZ, UR8 ;  /* 0x00000008ff977e24 */ /* 0x000fe2000f8e00ff */
[----:B------:R-:W-:-:S06]  /*2320*/  UMOV UR8, 0x1 ;  /* 0x0000000100087882 */ /* 0x000fcc0000000000 */
.L_x_20:
[----:B------:R-:W-:-:S06]  /*2330*/  UISETP.GE.AND UP0, UPT, UR14, 0x1, UPT ;  /* 0x000000010e00788c */ /* 0x000fcc000bf06270 */
[----:B------:R-:W-:-:S13]  /*2340*/  PLOP3.LUT P1, PT, PT, PT, UP0, 0x80, 0x0 ;  /* 0x000000000000781c */ /* 0x000fda0003f2f008 */
[----:B------:R-:W-:Y:S05]  /*2350*/  @!P1 BRA `(.L_x_26) ;  /* 0x0000000800049947 */ /* 0x000fea0003800000 */
[----:B------:R-:W-:Y:S01]  /*2360*/  IMAD.U32 R18, RZ, RZ, UR14 ;  /* 0x0000000eff127e24 */ /* 0x000fe2000f8e00ff */
[----:B------:R-:W-:Y:S01]  /*2370*/  ULDC UR23, c[0x0][0x50c] ;  /* 0x0001430000177ab9 */ /* 0x000fe20000000800 */
[----:B------:R-:W-:-:S07]  /*2380*/  IMAD.U32 R19, RZ, RZ, UR4 ;  /* 0x00000004ff137e24 */ /* 0x000fce000f8e00ff */
.L_x_34:
[----:B------:R-:W-:-:S13]  /*2390*/  ISETP.NE.AND P2, PT, R149, 0x3, PT ;  /* 0x000000039500780c */ /* 0x000fda0003f45270 */
[----:B0-----:R-:W-:Y:S05]  /*23a0*/  @!P2 BRA `(.L_x_27) ;  /* 0x000000000004a947 */ /* 0x001fea0003800000 */
[----:B------:R-:W-:Y:S01]  /*23b0*/  BPT.TRAP 0x1 ;  /* 0x000000040000795c */ /* 0x000fe20000300000 */
.L_x_27:
[----:B------:R-:W-:Y:S01]  /*23c0*/  ULEA UR9, UR17, UR12, 0x3 ;  /* 0x0000000c11097291 */ /* 0x000fe2000f8e183f */
[----:B------:R-:W-:-:S08]  /*23d0*/  SHF.L.U32 R20, R151, 0x1f, RZ ;  /* 0x0000001f97147819 */ /* 0x000fd000000006ff */
[----:B------:R0:W1:Y:S01]  /*23e0*/  SYNCS.PHASECHK.TRANS64.TRYWAIT P1, [UR9], R20 ;  /* 0x00000014ff0075a7 */ /* 0x0000620008020149 */
[----:B------:R-:W-:Y:S05]  /*23f0*/  @!P2 BRA `(.L_x_28) ;  /* 0x000000000004a947 */ /* 0x000fea0003800000 */
[----:B------:R-:W-:Y:S01]  /*2400*/  BPT.TRAP 0x1 ;  /* 0x000000040000795c */ /* 0x000fe20000300000 */
.L_x_28:
[----:B-1----:R-:W-:Y:S05]  /*2410*/  @P1 BRA `(.L_x_29) ;  /* 0x0000000000081947 */ /* 0x002fea0003800000 */
[----:B------:R-:W1:Y:S02]  /*2420*/  SYNCS.PHASECHK.TRANS64.TRYWAIT P1, [UR9], R20 ;  /* 0x00000014ff0075a7 */ /* 0x000e640008020149 */
[----:B-1----:R-:W-:Y:S05]  /*2430*/  @!P1 BRA `(.L_x_30) ;  /* 0x0000006c00149947 */ /* 0x002fea0003800000 */
.L_x_29:
[----:B------:R-:W-:Y:S01]  /*2440*/  UIADD3 UR9, UR12, 0x100, URZ ;  /* 0x000001000c097890 */ /* 0x000fe2000fffe03f */
[----:B------:R-:W-:Y:S01]  /*2450*/  WARPGROUP.ARRIVE ;  /* 0x00000000000079c5 */ /* 0x000fe20000000000 */
[----:B------:R-:W-:Y:S02]  /*2460*/  UIADD3 UR10, UR12, 0x3100, URZ ;  /* 0x000031000c0a7890 */ /* 0x000fe4000fffe03f */
[----:B------:R-:W-:Y:S02]  /*2470*/  UISETP.NE.AND UP0, UPT, UR7, URZ, UPT ;  /* 0x0000003f0700728c */ /* 0x000fe4000bf05270 */
[----:B------:R-:W-:Y:S02]  /*2480*/  USHF.R.U32.HI UR9, URZ, 0x4, UR9 ;  /* 0x000000043f097899 */ /* 0x000fe40008011609 */
[----:B------:R-:W-:Y:S02]  /*2490*/  USHF.R.U32.HI UR10, URZ, 0x4, UR10 ;  /* 0x000000043f0a7899 */ /* 0x000fe4000801160a */
[----:B------:R-:W-:-:S02]  /*24a0*/  USEL UR8, UR8, URZ, !UP0 ;  /* 0x0000003f08087287 */ /* 0x000fc4000c000000 */
[----:B------:R-:W-:Y:S02]  /*24b0*/  ULOP3.LUT UR9, UR9, 0x3fff, URZ, 0xc0, !UPT ;  /* 0x00003fff09097892 */ /* 0x000fe4000f8ec03f */
[----:B------:R-:W-:Y:S02]  /*24c0*/  ULOP3.LUT UR10, UR10, 0x3fff, URZ, 0xc0, !UPT ;  /* 0x00003fff0a0a7892 */ /* 0x000fe4000f8ec03f */
[----:B------:R-:W-:Y:S02]  /*24d0*/  UISETP.NE.U32.AND UP0, UPT, UR8, URZ, UPT ;  /* 0x0000003f0800728c */ /* 0x000fe4000bf05070 */
[----:B------:R-:W-:Y:S02]  /*24e0*/  ULOP3.LUT UR8, UR9, 0x10000, URZ, 0xfc, !UPT ;  /* 0x0001000009087892 */ /* 0x000fe4000f8efc3f */
[----:B------:R-:W-:Y:S02]  /*24f0*/  ULOP3.LUT UR10, UR10, 0x10000, URZ, 0xfc, !UPT ;  /* 0x000100000a0a7892 */ /* 0x000fe4000f8efc3f */
[----:B------:R-:W-:-:S02]  /*2500*/  ULEA UR8, UR17, UR8, 0x8 ;  /* 0x0000000811087291 */ /* 0x000fc4000f8e403f */
[----:B------:R-:W-:Y:S01]  /*2510*/  ULEA UR10, UR17, UR10, 0x9 ;  /* 0x0000000a110a7291 */ /* 0x000fe2000f8e483f */
[----:B------:R-:W-:Y:S01]  /*2520*/  UMOV UR9, 0x80000020 ;  /* 0x8000002000097882 */ /* 0x000fe20000000000 */
[----:B------:R-:W-:Y:S01]  /*2530*/  UMOV UR11, 0x80000020 ;  /* 0x80000020000b7882 */ /* 0x000fe20000000000 */
[----:B------:R-:W-:-:S06]  /*2540*/  UIADD3 UR6, UR6, 0x2, URZ ;  /* 0x0000000206067890 */ /* 0x000fcc000fffe03f */
[----:B------:R-:W-:Y:S01]  /*2550*/  QGMMA.64x128x32.F32.E4M3.E4M3 R24, gdesc[UR8], R24, UP0 ;  /* 0x01e00000081879f3 */ /* 0x000fe2000bf00818 */
[----:B------:R-:W-:Y:S02]  /*2560*/  UIADD3 UR8, UR8, 0x2, URZ ;  /* 0x0000000208087890 */ /* 0x000fe4000fffe03f */
[----:B------:R-:W-:Y:S01]  /*2570*/  UIADD3 UR10, UR10, 0x2, URZ ;  /* 0x000000020a0a7890 */ /* 0x000fe2000fffe03f */
[----:B------:R-:W-:Y:S01]  /*2580*/  UMOV UR9, 0x80000020 ;  /* 0x8000002000097882 */ /* 0x000fe20000000000 */
[----:B------:R-:W-:Y:S01]  /*2590*/  UMOV UR11, 0x80000020 ;  /* 0x80000020000b7882 */ /* 0x000fe20000000000 */
[----:B------:R-:W-:-:S04]  /*25a0*/  UISETP.NE.AND UP0, UPT, UR6, UR23, UPT ;  /* 0x000000170600728c */ /* 0x000fc8000bf05270 */
[----:B------:R-:W-:-:S06]  /*25b0*/  USEL UR7, URZ, 0x1, UP0 ;  /* 0x000000013f077887 */ /* 0x000fcc0008000000 */
[----:B------:R-:W-:Y:S01]  /*25c0*/  ISETP.NE.AND P1, PT, RZ, UR7, PT ;  /* 0x00000007ff007c0c */ /* 0x000fe2000bf25270 */
[----:B------:R-:W-:Y:S03]  /*25d0*/  QGMMA.64x128x32.F32.E4M3.E4M3 R24, gdesc[UR8], R24, gsb0 ;  /* 0x01e00000081879f3 */ /* 0x000fe60008000818 */
[----:B------:R-:W-:-:S09]  /*25e0*/  WARPGROUP.DEPBAR.LE gsb0, 0x1 ;  /* 0x00008000000079c5 */ /* 0x000fd20000010100 */
[----:B------:R-:W-:Y:S05]  /*25f0*/  @!P1 BRA `(.L_x_31) ;  /* 0x0000000400089947 */ /* 0x000fea0003800000 */
[----:B------:R-:W-:Y:S02]  /*2600*/  WARPGROUP.DEPBAR.LE gsb0, 0x0 ;  /* 0x00008000000079c5 */ /* 0x000fe40000010000 */
[----:B------:R-:W-:-:S01]  /*2610*/  FADD R147, R24, R147 ;  /* 0x0000009318937221 */ /* 0x000fc20000000000 */
[----:B------:R-:W-:Y:S01]  /*2620*/  FADD R148, R25, R148 ;  /* 0x0000009419947221 */ /* 0x000fe20000000000 */
        /* <DEDUP_REMOVED lines=62> */
[----:B------:R-:W-:-:S06]  /*2a10*/  UMOV UR6, URZ ;  /* 0x0000003f00067c82 */ /* 0x000fcc0008000000 */
.L_x_31:
[----:B------:R-:W-:Y:S05]  /*2a20*/  @!P2 BRA `(.L_x_32) ;  /* 0x000000000004a947 */ /* 0x000fea0003800000 */
[----:B------:R-:W-:Y:S01]  /*2a30*/  BPT.TRAP 0x1 ;  /* 0x000000040000795c */ /* 0x000fe20000300000 */
.L_x_32:
[----:B01----:R-:W-:Y:S02]  /*2a40*/  @P0 LEA R20, R19, UR12, 0x3 ;  /* 0x0000000c13140c11 */ /* 0x003fe4000f8e18ff */
[----:B------:R-:W-:-:S03]  /*2a50*/  ISETP.GT.U32.AND P1, PT, R7, 0x1, PT ;  /* 0x000000010700780c */ /* 0x000fc60003f24070 */
[----:B------:R-:W-:-:S05]  /*2a60*/  @P0 VIADD R21, R20, 0x18 ;  /* 0x0000001814150836 */ /* 0x000fca0000000000 */
[----:B------:R-:W-:-:S04]  /*2a70*/  @P0 PRMT R21, R10, 0x654, R21 ;  /* 0x000006540a150816 */ /* 0x000fc80000000015 */
[----:B------:R0:W-:Y:S01]  /*2a80*/  @P0 SYNCS.ARRIVE.TRANS64.RED.A1T0 RZ, [R21+URZ], RZ ;  /* 0x000000ff15ff09a7 */ /* 0x0001e2000810043f */
[----:B------:R-:W-:Y:S05]  /*2a90*/  @P1 BRA `(.L_x_33) ;  /* 0x0000000000041947 */ /* 0x000fea0003800000 */
[----:B------:R-:W-:Y:S01]  /*2aa0*/  BPT.TRAP 0x1 ;  /* 0x000000040000795c */ /* 0x000fe20000300000 */
.L_x_33:
[----:B------:R-:W-:Y:S01]  /*2ab0*/  UIADD3 UR17, UR17, 0x1, URZ ;  /* 0x0000000111117890 */ /* 0x000fe2000fffe03f */
[C---:B------:R-:W-:Y:S01]  /*2ac0*/  ISETP.GT.AND P2, PT, R18.reuse, 0x1, PT ;  /* 0x000000011200780c */ /* 0x040fe20003f44270 */
[----:B------:R-:W-:Y:S02]  /*2ad0*/  VIADD R19, R19, 0x1 ;  /* 0x0000000113137836 */ /* 0x000fe40000000000 */
[----:B------:R-:W-:Y:S01]  /*2ae0*/  UISETP.NE.AND UP0, UPT, UR17, 0x3, UPT ;  /* 0x000000031100788c */ /* 0x000fe2000bf05270 */
[----:B------:R-:W-:Y:S02]  /*2af0*/  VIADD R18, R18, 0xffffffff ;  /* 0xffffffff12127836 */ /* 0x000fe40000000000 */
[C---:B------:R-:W-:Y:S01]  /*2b00*/  ISETP.NE.AND P1, PT, R19.reuse, 0x3, PT ;  /* 0x000000031300780c */ /* 0x040fe20003f25270 */
[----:B------:R-:W-:Y:S02]  /*2b10*/  USEL UR8, URZ, 0x1, UP0 ;  /* 0x000000013f087887 */ /* 0x000fe40008000000 */
[----:B------:R-:W-:Y:S01]  /*2b20*/  USEL UR17, UR17, URZ, UP0 ;  /* 0x0000003f11117287 */ /* 0x000fe20008000000 */
[----:B------:R-:W-:-:S03]  /*2b30*/  SEL R19, R19, RZ, P1 ;  /* 0x000000ff13137207 */ /* 0x000fc60000800000 */
[----:B------:R-:W-:Y:S01]  /*2b40*/  LOP3.LUT R151, R151, UR8, RZ, 0x3c, !PT ;  /* 0x0000000897977c12 */ /* 0x000fe2000f8e3cff */
[----:B------:R-:W-:Y:S01]  /*2b50*/  UMOV UR8, 0x1 ;  /* 0x0000000100087882 */ /* 0x000fe20000000000 */
[----:B------:R-:W-:Y:S06]  /*2b60*/  @P2 BRA `(.L_x_34) ;  /* 0xfffffff800082947 */ /* 0x000fec000383ffff */
.L_x_26:
[----:B------:R-:W-:Y:S01]  /*2b70*/  UISETP.NE.AND UP0, UPT, UR6, URZ, UPT ;  /* 0x0000003f0600728c */ /* 0x000fe2000bf05270 */
[----:B------:R-:W1:Y:S01]  /*2b80*/  LDC R18, c[0x0][0x28c] ;  /* 0x0000a300ff127b82 */ /* 0x000e620000000800 */
[----:B------:R-:W-:Y:S02]  /*2b90*/  IMAD.U32 R19, RZ, RZ, UR22 ;  /* 0x00000016ff137e24 */ /* 0x000fe4000f8e00ff */
[----:B------:R-:W-:-:S06]  /*2ba0*/  USEL UR6, URZ, 0x1, !UP0 ;  /* 0x000000013f067887 */ /* 0x000fcc000c000000 */
[----:B------:R-:W-:-:S13]  /*2bb0*/  ISETP.NE.AND P1, PT, RZ, UR6, PT ;  /* 0x00000006ff007c0c */ /* 0x000fda000bf25270 */
[----:B------:R-:W-:Y:S05]  /*2bc0*/  @!P1 BRA `(.L_x_35) ;  /* 0x0000000400049947 */ /* 0x000fea0003800000 */
[----:B------:R-:W-:Y:S02]  /*2bd0*/  WARPGROUP.DEPBAR.LE gsb0, 0x0 ;  /* 0x00008000000079c5 */ /* 0x000fe40000010000 */
[----:B------:R-:W-:Y:S01]  /*2be0*/  FADD R147, R24, R147 ;  /* 0x0000009318937221 */ /* 0x000fe20000000000 */
        /* <DEDUP_REMOVED lines=62> */
[----:B------:R-:W-:-:S07]  /*2fd0*/  FADD R88, R88, R87 ;  /* 0x0000005758587221 */ /* 0x000fce0000000000 */
.L_x_35:
[----:B-1----:R-:W-:Y:S01]  /*2fe0*/  ISETP.GE.AND P1, PT, R18, 0x1, PT ;  /* 0x000000011200780c */ /* 0x002fe20003f26270 */
[----:B------:R1:W-:Y:S01]  /*2ff0*/  SYNCS.ARRIVE.TRANS64.A1T0 RZ, [R19+UR21], RZ ;  /* 0x000000ff13ff79a7 */ /* 0x0003e20008100015 */
[----:B------:R-:W-:-:S11]  /*3000*/  WARPGROUP.DEPBAR.LE gsb0, 0x0 ;  /* 0x00008000000079c5 */ /* 0x000fd60000010000 */
[----:B------:R-:W-:Y:S05]  /*3010*/  @!P1 BRA `(.L_x_36) ;  /* 0x0000000000449947 */ /* 0x000fea0003800000 */
[----:B------:R-:W-:-:S13]  /*3020*/  ISETP.NE.AND P1, PT, R149, 0x3, PT ;  /* 0x000000039500780c */ /* 0x000fda0003f25270 */
[----:B------:R-:W-:Y:S05]  /*3030*/  @!P1 BRA `(.L_x_37) ;  /* 0x0000000000049947 */ /* 0x000fea0003800000 */
[----:B------:R-:W-:Y:S01]  /*3040*/  BPT.TRAP 0x1 ;  /* 0x000000040000795c */ /* 0x000fe20000300000 */
.L_x_37:
[----:B------:R-:W-:Y:S01]  /*3050*/  VOTEU.ANY UP0, P0 ;  /* 0x00000000003f7886 */ /* 0x000fe20000000100 */
[----:B------:R-:W-:-:S04]  /*3060*/  ISETP.GT.U32.AND P1, PT, R7, 0x1, PT ;  /* 0x000000010700780c */ /* 0x000fc80003f24070 */
[----:B------:R-:W-:-:S06]  /*3070*/  @UP0 UIADD3 UR6, UR14, UR4, URZ ;  /* 0x000000040e060290 */ /* 0x000fcc000fffe03f */
[----:B------:R-:W-:Y:S02]  /*3080*/  IMAD.U32 R18, RZ, RZ, UR6 ;  /* 0x00000006ff127e24 */ /* 0x000fe4000f8e00ff */
[----:B0-----:R-:W-:Y:S02]  /*3090*/  IMAD.U32 R21, RZ, RZ, UR6 ;  /* 0x00000006ff157e24 */ /* 0x001fe4000f8e00ff */
[----:B-1----:R-:W-:-:S05]  /*30a0*/  @P0 IMAD.WIDE.U32 R18, R18, -0x55555555, RZ ;  /* 0xaaaaaaab12120825 */ /* 0x002fca00078e00ff */
[----:B------:R-:W-:-:S05]  /*30b0*/  @P0 SHF.R.U32.HI R18, RZ, 0x1, R19 ;  /* 0x00000001ff120819 */ /* 0x000fca0000011613 */
[----:B------:R-:W-:-:S05]  /*30c0*/  @P0 IMAD R18, R18, -0x3, R21 ;  /* 0xfffffffd12120824 */ /* 0x000fca00078e0215 */
[----:B------:R-:W-:-:S05]  /*30d0*/  @P0 LEA R18, R18, UR12, 0x3 ;  /* 0x0000000c12120c11 */ /* 0x000fca000f8e18ff */
[----:B------:R-:W-:-:S05]  /*30e0*/  @P0 VIADD R19, R18, 0x18 ;  /* 0x0000001812130836 */ /* 0x000fca0000000000 */
[----:B------:R-:W-:-:S04]  /*30f0*/  @P0 PRMT R19, R10, 0x654, R19 ;  /* 0x000006540a130816 */ /* 0x000fc80000000013 */
[----:B------:R4:W-:Y:S01]  /*3100*/  @P0 SYNCS.ARRIVE.TRANS64.RED.A1T0 RZ, [R19+URZ], RZ ;  /* 0x000000ff13ff09a7 */ /* 0x0009e2000810043f */
[----:B------:R-:W-:Y:S05]  /*3110*/  @P1 BRA `(.L_x_36) ;  /* 0x0000000000041947 */ /* 0x000fea0003800000 */
[----:B------:R-:W-:Y:S01]  /*3120*/  BPT.TRAP 0x1 ;  /* 0x000000040000795c */ /* 0x000fe20000300000 */
.L_x_36:
[----:B------:R-:W-:Y:S01]  /*3130*/  SHF.L.U32 R18, R150, 0x1f, RZ ;  /* 0x0000001f96127819 */ /* 0x000fe200000006ff */
[----:B------:R-:W-:Y:S01]  /*3140*/  UIADD3 UR4, UR20, UR4, URZ ;  /* 0x0000000414047290 */ /* 0x000fe2000fffe03f */
[----:B------:R-:W0:Y:S01]  /*3150*/  LDC R31, c[0x0][0x288] ;  /* 0x0000a200ff1f7b82 */ /* 0x000e220000000800 */
[----:B------:R-:W-:Y:S01]  /*3160*/  UISETP.GE.U32.AND UP1, UPT, UR20, 0x3, UPT ;  /* 0x000000031400788c */ /* 0x000fe2000bf26070 */
[----:B------:R-:W-:Y:S01]  /*3170*/  IMAD.SHL.U32 R26, R14, 0x2, RZ ;  /* 0x000000020e1a7824 */ /* 0x000fe200078e00ff */
[----:B------:R-:W-:Y:S02]  /*3180*/  UISETP.GT.U32.AND UP0, UPT, UR4, 0x2, UPT ;  /* 0x000000020400788c */ /* 0x000fe4000bf04070 */
[----:B------:R-:W-:Y:S02]  /*3190*/  UIMAD.WIDE.U32 UR6, UR4, -0x55555555, URZ ;  /* 0xaaaaaaab040678a5 */ /* 0x000fe4000f8e003f */
[----:B------:R-:W-:Y:S01]  /*31a0*/  UISETP.LT.U32.AND UP0, UPT, UR20, 0x3, UP0 ;  /* 0x000000031400788c */ /* 0x000fe20008701070 */
[----:B------:R-:W2:Y:S01]  /*31b0*/  SYNCS.PHASECHK.TRANS64.TRYWAIT P1, [UR15+0x8], R18 ;  /* 0x00000812ff0075a7 */ /* 0x000ea2000802014f */
[----:B------:R-:W-:Y:S01]  /*31c0*/  USHF.R.U32.HI UR6, URZ, 0x1, UR7 ;  /* 0x000000013f067899 */ /* 0x000fe20008011607 */
[----:B------:R-:W-:Y:S01]  /*31d0*/  SHF.R.S32.HI R27, RZ, 0x1f, R26 ;  /* 0x0000001fff1b7819 */ /* 0x000fe2000001141a */
[----:B------:R-:W-:-:S02]  /*31e0*/  USEL UR8, URZ, 0x1, !UP0 ;  /* 0x000000013f087887 */ /* 0x000fc4000c000000 */
[----:B------:R-:W-:Y:S02]  /*31f0*/  UIMAD UR4, UR6, -0x3, UR4 ;  /* 0xfffffffd060478a4 */ /* 0x000fe4000f8e0204 */
[----:B------:R-:W-:-:S04]  /*3200*/  ULOP3.LUT UR5, UR5, UR8, URZ, 0x3c, !UPT ;  /* 0x0000000805057292 */ /* 0x000fc8000f8e3c3f */
[----:B------:R-:W-:Y:S01]  /*3210*/  @UP1 ULOP3.LUT UR5, UR5, 0x1, UR6, 0x78, !UPT ;  /* 0x0000000105051892 */ /* 0x000fe2000f8e7806 */
[----:B0-2---:R-:W-:Y:S11]  /*3220*/  @!P1 BRA `(.L_x_38) ;  /* 0x0000005c00b09947 */ /* 0x005ff60003800000 */
.L_x_195:
[----:B------:R-:W-:Y:S01]  /*3230*/  IMAD.SHL.U32 R33, R5, 0x80, RZ ;  /* 0x0000008005217824 */ /* 0x000fe200078e00ff */
[----:B------:R-:W-:Y:S01]  /*3240*/  ULDC UR8, c[0x0][0x284] ;  /* 0x0000a10000087ab9 */ /* 0x000fe20000000800 */
[----:B------:R-:W-:Y:S01]  /*3250*/  IMAD.SHL.U32 R5, R6, 0x40, RZ ;  /* 0x0000004006057824 */ /* 0x000fe200078e00ff */
[----:B------:R-:W-:Y:S01]  /*3260*/  SHF.R.S32.HI R32, RZ, 0x1f, R4 ;  /* 0x0000001fff207819 */ /* 0x000fe20000011404 */
[----:B------:R-:W-:Y:S01]  /*3270*/  ULDC.64 UR6, c[0x0][0x5d0] ;  /* 0x0001740000067ab9 */ /* 0x000fe20000000a00 */
[----:B------:R-:W-:Y:S01]  /*3280*/  SHF.R.S32.HI R30, RZ, 0x1f, R33 ;  /* 0x0000001fff1e7819 */ /* 0x000fe20000011421 */
[----:B01--4-:R-:W-:Y:S01]  /*3290*/  IMAD.WIDE.U32 R18, R4, UR6, R26 ;  /* 0x0000000604127c25 */ /* 0x013fe2000f8e001a */
[----:B------:R-:W-:-:S03]  /*32a0*/  ISETP.GE.AND P1, PT, R5, UR8, PT ;  /* 0x0000000805007c0c */ /* 0x000fc6000bf26270 */
[----:B------:R-:W-:Y:S01]  /*32b0*/  IMAD R21, R32, UR6, RZ ;  /* 0x0000000620157c24 */ /* 0x000fe2000f8e02ff */
[C---:B------:R-:W-:Y:S02]  /*32c0*/  ISETP.GE.OR P1, PT, R33.reuse, R31, P1 ;  /* 0x0000001f2100720c */ /* 0x040fe40000f26670 */
[----:B------:R-:W-:Y:S01]  /*32d0*/  IADD3 R18, P2, R33, R18, RZ ;  /* 0x0000001221127210 */ /* 0x000fe20007f5e0ff */
[----:B------:R-:W-:-:S05]  /*32e0*/  IMAD R21, R4, UR7, R21 ;  /* 0x0000000704157c24 */ /* 0x000fca000f8e0215 */
[----:B------:R-:W-:-:S05]  /*32f0*/  IADD3.X R19, R30, R19, R21, P2, !PT ;  /* 0x000000131e137210 */ /* 0x000fca00017fe415 */
[----:B------:R-:W-:Y:S05]  /*3300*/  @P1 BRA `(.L_x_39) ;  /* 0x0000004400b81947 */ /* 0x000fea0003800000 */
[----:B------:R-:W0:Y:S01]  /*3310*/  LDC.64 R28, c[0x0][0x5c8] ;  /* 0x00017200ff1c7b82 */ /* 0x000e220000000a00 */
[----:B------:R-:W-:Y:S01]  /*3320*/  IMAD.WIDE R24, R6, 0x40, R12 ;  /* 0x0000004006187825 */ /* 0x000fe200078e020c */
[----:B------:R-:W-:Y:S01]  /*3330*/  ULDC.64 UR6, c[0x0][0x5c0] ;  /* 0x0001700000067ab9 */ /* 0x000fe20000000a00 */
[----:B------:R-:W-:Y:S02]  /*3340*/  BSSY B0, `(.L_x_39) ;  /* 0x000046a000007945 */ /* 0x000fe40003800000 */
[-C--:B0-----:R-:W-:Y:S02]  /*3350*/  IMAD R6, R25, R28.reuse, RZ ;  /* 0x0000001c19067224 */ /* 0x081fe400078e02ff */
[----:B------:R-:W-:-:S04]  /*3360*/  IMAD.WIDE.U32 R18, R24, R28, R18 ;  /* 0x0000001c18127225 */ /* 0x000fc800078e0012 */
[----:B------:R-:W-:Y:S01]  /*3370*/  IMAD R21, R24, R29, R6 ;  /* 0x0000001d18157224 */ /* 0x000fe200078e0206 */
[----:B------:R-:W-:Y:S02]  /*3380*/  LEA R6, P1, R28, R18, 0x3 ;  /* 0x000000121c067211 */ /* 0x000fe400078218ff */
[----:B------:R-:W-:Y:S01]  /*3390*/  IADD3 R20, P2, R18, UR6, RZ ;  /* 0x0000000612147c10 */ /* 0x000fe2000ff5e0ff */
[----:B------:R-:W-:Y:S01]  /*33a0*/  IMAD.IADD R21, R19, 0x1, R21 ;  /* 0x0000000113157824 */ /* 0x000fe200078e0215 */
[----:B------:R-:W-:Y:S01]  /*33b0*/  IADD3 R18, P4, R6, UR6, RZ ;  /* 0x0000000606127c10 */ /* 0x000fe2000ff9e0ff */
[----:B------:R-:W-:Y:S02]  /*33c0*/  IMAD R6, R14, -0x2, R31 ;  /* 0xfffffffe0e067824 */ /* 0x000fe400078e021f */
[----:B------:R-:W-:Y:S01]  /*33d0*/  IMAD.IADD R31, R16, 0x1, -R5 ;  /* 0x00000001101f7824 */ /* 0x000fe200078e0a05 */
[----:B------:R-:W-:Y:S01]  /*33e0*/  LEA.HI.X R19, R28, R21, R29, 0x3, P1 ;  /* 0x000000151c137211 */ /* 0x000fe200008f1c1d */
[----:B------:R-:W-:Y:S01]  /*33f0*/  IMAD.IADD R6, R6, 0x1, -R33 ;  /* 0x0000000106067824 */ /* 0x000fe200078e0a21 */
[----:B---3-5:R-:W-:-:S02]  /*3400*/  FSETP.NEU.AND P1, PT, R15, RZ, PT ;  /* 0x000000ff0f00720b */ /* 0x028fc40003f2d000 */
[----:B------:R-:W-:Y:S02]  /*3410*/  IADD3.X R21, R21, UR7, RZ, P2, !PT ;  /* 0x0000000715157c10 */ /* 0x000fe400097fe4ff */
[----:B------:R-:W-:-:S09]  /*3420*/  IADD3.X R19, R19, UR7, RZ, P4, !PT ;  /* 0x0000000713137c10 */ /* 0x000fd2000a7fe4ff */
[----:B------:R-:W-:Y:S05]  /*3430*/  @!P1 BRA `(.L_x_40) ;  /* 0x0000003400609947 */ /* 0x000fea0003800000 */
[----:B------:R-:W-:Y:S01]  /*3440*/  ULDC.64 UR6, c[0x0][0x5b8] ;  /* 0x00016e0000067ab9 */ /* 0x000fe20000000a00 */
[----:B------:R-:W-:Y:S01]  /*3450*/  ULDC.64 UR8, c[0x0][0x5a8] ;  /* 0x00016a0000087ab9 */ /* 0x000fe20000000a00 */
[----:B------:R-:W-:Y:S01]  /*3460*/  IMAD.WIDE.U32 R26, R4, UR6, R26 ;  /* 0x00000006041a7c25 */ /* 0x000fe2000f8e001a */
[----:B------:R-:W-:Y:S01]  /*3470*/  BSSY B1, `(.L_x_41) ;  /* 0x0000010000017945 */ /* 0x000fe20003800000 */
[----:B------:R-:W-:Y:S02]  /*3480*/  PRMT R28, RZ, 0x7610, R28 ;  /* 0x00007610ff1c7816 */ /* 0x000fe4000000001c */
[----:B------:R-:W-:Y:S01]  /*3490*/  IMAD R5, R32, UR6, RZ ;  /* 0x0000000620057c24 */ /* 0x000fe2000f8e02ff */
[----:B------:R-:W-:-:S03]  /*34a0*/  IADD3 R26, P1, R33, R26, RZ ;  /* 0x0000001a211a7210 */ /* 0x000fc60007f3e0ff */
[----:B------:R-:W-:Y:S01]  /*34b0*/  IMAD R5, R4, UR7, R5 ;  /* 0x0000000704057c24 */ /* 0x000fe2000f8e0205 */
[----:B------:R-:W-:Y:S02]  /*34c0*/  ULDC.64 UR6, c[0x0][0x5b0] ;  /* 0x00016c0000067ab9 */ /* 0x000fe40000000a00 */
[----:B------:R-:W-:Y:S02]  /*34d0*/  IMAD R29, R25, UR6, RZ ;  /* 0x00000006191d7c24 */ /* 0x000fe4000f8e02ff */
[----:B------:R-:W-:Y:S02]  /*34e0*/  IADD3.X R27, R30, R27, R5, P1, !PT ;  /* 0x0000001b1e1b7210 */ /* 0x000fe40000ffe405 */
[----:B------:R-:W-:Y:S01]  /*34f0*/  ISETP.GE.AND P1, PT, R31, 0x1, PT ;  /* 0x000000011f00780c */ /* 0x000fe20003f26270 */
[C---:B------:R-:W-:Y:S02]  /*3500*/  IMAD R29, R24.reuse, UR7, R29 ;  /* 0x00000007181d7c24 */ /* 0x040fe4000f8e021d */
[----:B------:R-:W-:Y:S01]  /*3510*/  IMAD.WIDE.U32 R4, R24, UR6, R26 ;  /* 0x0000000618047c25 */ /* 0x000fe2000f8e001a */
[----:B------:R-:W-:-:S02]  /*3520*/  ISETP.LT.OR P5, PT, R6, 0x1, !P1 ;  /* 0x000000010600780c */ /* 0x000fc40004fa1670 */
[----:B------:R-:W-:-:S04]  /*3530*/  IADD3 R4, P2, R4, UR8, RZ ;  /* 0x0000000804047c10 */ /* 0x000fc8000ff5e0ff */
[----:B------:R-:W-:-:S07]  /*3540*/  IADD3.X R5, R5, UR9, R29, P2, !PT ;  /* 0x0000000905057c10 */ /* 0x000fce00097fe41d */
[----:B------:R-:W-:Y:S05]  /*3550*/  @P5 BRA `(.L_x_42) ;  /* 0x0000000000045947 */ /* 0x000fea0003800000 */
[----:B------:R0:W5:Y:S02]  /*3560*/  LDG.E.U8 R28, desc[UR18][R4.64] ;  /* 0x00000012041c7981 */ /* 0x000164000c1e1100 */
.L_x_42:
[----:B------:R-:W-:Y:S05]  /*3570*/  BSYNC B1 ;  /* 0x0000000000017941 */ /* 0x000fea0003800000 */
.L_x_41:
[----:B-----5:R-:W-:Y:S01]  /*3580*/  LOP3.LUT R28, R28, 0xff, RZ, 0xc0, !PT ;  /* 0x000000ff1c1c7812 */ /* 0x020fe200078ec0ff */
[----:B------:R-:W-:Y:S01]  /*3590*/  BSSY B1, `(.L_x_43) ;  /* 0x000000b000017945 */ /* 0x000fe20003800000 */
[----:B------:R-:W-:Y:S02]  /*35a0*/  ISETP.LT.OR P4, PT, R6, 0x2, !P1 ;  /* 0x000000020600780c */ /* 0x000fe40004f81670 */
[----:B------:R-:W-:-:S05]  /*35b0*/  F2FP.F16.E4M3.UNPACK_B R28, R28 ;  /* 0x0000001cff1c723e */ /* 0x000fca00020006ff */
[----:B------:R-:W-:-:S05]  /*35c0*/  HADD2.F32 R28, -RZ, R28.H0_H0 ;  /* 0x2000001cff1c7230 */ /* 0x000fca0000004100 */
[----:B------:R-:W-:-:S04]  /*35d0*/  FMUL R28, R28, R15 ;  /* 0x0000000f1c1c7220 */ /* 0x000fc80000400000 */
[----:B------:R-:W-:-:S05]  /*35e0*/  FFMA R28, R147, R11, R28 ;  /* 0x0000000b931c7223 */ /* 0x000fca000000001c */
[----:B------:R-:W-:Y:S02]  /*35f0*/  F2FP.SATFINITE.E4M3.F32.PACK_AB_MERGE_C R29, RZ, R28, RZ ;  /* 0x0000001cff1d723e */ /* 0x000fe400048070ff */
[----:B------:R-:W-:-:S03]  /*3600*/  PRMT R28, RZ, 0x7610, R28 ;  /* 0x00007610ff1c7816 */ /* 0x000fc6000000001c */
[----:B------:R1:W-:Y:S01]  /*3610*/  @!P5 STG.E.U8 desc[UR18][R20.64], R29 ;  /* 0x0000001d1400d986 */ /* 0x0003e2000c101112 */
[----:B------:R-:W-:Y:S05]  /*3620*/  @P4 BRA `(.L_x_44) ;  /* 0x0000000000044947 */ /* 0x000fea0003800000 */
[----:B------:R2:W5:Y:S02]  /*3630*/  LDG.E.U8 R28, desc[UR18][R4.64+0x1] ;  /* 0x00000112041c7981 */ /* 0x000564000c1e1100 */
.L_x_44:
[----:B------:R-:W-:Y:S05]  /*3640*/  BSYNC B1 ;  /* 0x0000000000017941 */ /* 0x000fea0003800000 */
.L_x_43:
[----:B-----5:R-:W-:Y:S01]  /*3650*/  LOP3.LUT R28, R28, 0xff, RZ, 0xc0, !PT ;  /* 0x000000ff1c1c7812 */ /* 0x020fe200078ec0ff */
[----:B------:R-:W-:Y:S01]  /*3660*/  BSSY B1, `(.L_x_45) ;  /* 0x0000013000017945 */ /* 0x000fe20003800000 */
[----:B-1----:R-:W-:Y:S02]  /*3670*/  IADD3 R29, P2, R24, 0x8, RZ ;  /* 0x00000008181d7810 */ /* 0x002fe40007f5e0ff */
[----:B------:R-:W-:-:S03]  /*3680*/  F2FP.F16.E4M3.UNPACK_B R28, R28 ;  /* 0x0000001cff1c723e */ /* 0x000fc600020006ff */
[----:B------:R-:W-:Y:S01]  /*3690*/  IMAD.X R24, RZ, RZ, R25, P2 ;  /* 0x000000ffff187224 */ /* 0x000fe200010e0619 */
[----:B------:R-:W-:Y:S01]  /*36a0*/  ISETP.GE.AND P2, PT, R31, 0x9, PT ;  /* 0x000000091f00780c */ /* 0x000fe20003f46270 */
[----:B------:R-:W-:Y:S02]  /*36b0*/  HADD2.F32 R28, -RZ, R28.H0_H0 ;  /* 0x2000001cff1c7230 */ /* 0x000fe40000004100 */
[----:B------:R-:W-:Y:S01]  /*36c0*/  IMAD R24, R24, UR6, RZ ;  /* 0x0000000618187c24 */ /* 0x000fe2000f8e02ff */
[----:B------:R-:W-:Y:S01]  /*36d0*/  ISETP.LT.OR P5, PT, R6, 0x1, !P2 ;  /* 0x000000010600780c */ /* 0x000fe200057a1670 */
[----:B------:R-:W-:-:S04]  /*36e0*/  IMAD.WIDE.U32 R26, R29, UR6, R26 ;  /* 0x000000061d1a7c25 */ /* 0x000fc8000f8e001a */
[----:B------:R-:W-:Y:S01]  /*36f0*/  FMUL R25, R28, R15 ;  /* 0x0000000f1c197220 */ /* 0x000fe20000400000 */
[----:B------:R-:W-:-:S03]  /*3700*/  IMAD R29, R29, UR7, R24 ;  /* 0x000000071d1d7c24 */ /* 0x000fc6000f8e0218 */
[----:B------:R-:W-:Y:S01]  /*3710*/  FFMA R25, R148, R11, R25 ;  /* 0x0000000b94197223 */ /* 0x000fe20000000019 */
[----:B------:R-:W-:Y:S02]  /*3720*/  IADD3 R24, P6, R26, UR8, RZ ;  /* 0x000000081a187c10 */ /* 0x000fe4000ffde0ff */
[----:B------:R-:W-:Y:S02]  /*3730*/  PRMT R26, RZ, 0x7610, R26 ;  /* 0x00007610ff1a7816 */ /* 0x000fe4000000001a */
[----:B------:R-:W-:Y:S02]  /*3740*/  F2FP.SATFINITE.E4M3.F32.PACK_AB_MERGE_C R31, RZ, R25, RZ ;  /* 0x00000019ff1f723e */ /* 0x000fe400048070ff */
[----:B------:R-:W-:-:S03]  /*3750*/  IADD3.X R25, R27, UR9, R29, P6, !PT ;  /* 0x000000091b197c10 */ /* 0x000fc6000b7fe41d */
[----:B------:R1:W-:Y:S01]  /*3760*/  @!P4 STG.E.U8 desc[UR18][R20.64+0x1], R31 ;  /* 0x0000011f1400c986 */ /* 0x0003e2000c101112 */
[----:B------:R-:W-:Y:S05]  /*3770*/  @P5 BRA `(.L_x_46) ;  /* 0x0000000000045947 */ /* 0x000fea0003800000 */
[----:B------:R3:W5:Y:S02]  /*3780*/  LDG.E.U8 R26, desc[UR18][R24.64] ;  /* 0x00000012181a7981 */ /* 0x000764000c1e1100 */
.L_x_46:
[----:B------:R-:W-:Y:S05]  /*3790*/  BSYNC B1 ;  /* 0x0000000000017941 */ /* 0x000fea0003800000 */
.L_x_45:
        /* <DEDUP_REMOVED lines=12> */
.L_x_48:
[----:B------:R-:W-:Y:S05]  /*3860*/  BSYNC B1 ;  /* 0x0000000000017941 */ /* 0x000fea0003800000 */
.L_x_47:
[----:B-----5:R-:W-:Y:S01]  /*3870*/  LOP3.LUT R26, R26, 0xff, RZ, 0xc0, !PT ;  /* 0x000000ff1a1a7812 */ /* 0x020fe200078ec0ff */
[----:B------:R-:W-:Y:S01]  /*3880*/  BSSY B1, `(.L_x_49) ;  /* 0x000000b000017945 */ /* 0x000fe20003800000 */
[----:B------:R-:W-:Y:S02]  /*3890*/  ISETP.LT.OR P5, PT, R6, 0x9, !P1 ;  /* 0x000000090600780c */ /* 0x000fe40004fa1670 */
[----:B------:R-:W-:-:S05]  /*38a0*/  F2FP.F16.E4M3.UNPACK_B R26, R26 ;  /* 0x0000001aff1a723e */ /* 0x000fca00020006ff */
[----:B------:R-:W-:-:S05]  /*38b0*/  HADD2.F32 R26, -RZ, R26.H0_H0 ;  /* 0x2000001aff1a7230 */ /* 0x000fca0000004100 */
[----:B----4-:R-:W-:Y:S01]  /*38c0*/  FMUL R27, R26, R15 ;  /* 0x0000000f1a1b7220 */ /* 0x010fe20000400000 */
[----:B------:R-:W-:-:S03]  /*38d0*/  PRMT R26, RZ, 0x7610, R26 ;  /* 0x00007610ff1a7816 */ /* 0x000fc6000000001a */
[----:B------:R-:W-:-:S05]  /*38e0*/  FFMA R27, R146, R11, R27 ;  /* 0x0000000b921b7223 */ /* 0x000fca000000001b */
[----:B------:R-:W-:-:S05]  /*38f0*/  F2FP.SATFINITE.E4M3.F32.PACK_AB_MERGE_C R27, RZ, R27, RZ ;  /* 0x0000001bff1b723e */ /* 0x000fca00048070ff */
[----:B------:R4:W-:Y:S01]  /*3900*/  @!P4 STG.E.U8 desc[UR18][R18.64+0x1], R27 ;  /* 0x0000011b1200c986 */ /* 0x0009e2000c101112 */
[----:B------:R-:W-:Y:S05]  /*3910*/  @P5 BRA `(.L_x_50) ;  /* 0x0000000000045947 */ /* 0x000fea0003800000 */
[----:B------:R0:W5:Y:S02]  /*3920*/  LDG.E.U8 R26, desc[UR18][R4.64+0x8] ;  /* 0x00000812041a7981 */ /* 0x000164000c1e1100 */
.L_x_50:
[----:B------:R-:W-:Y:S05]  /*3930*/  BSYNC B1 ;  /* 0x0000000000017941 */ /* 0x000fea0003800000 */
.L_x_49:
[----:B-----5:R-:W-:Y:S01]  /*3940*/  LOP3.LUT R26, R26, 0xff, RZ, 0xc0, !PT ;  /* 0x000000ff1a1a7812 */ /* 0x020fe200078ec0ff */
[----:B------:R-:W-:Y:S01]  /*3950*/  BSSY B1, `(.L_x_51) ;  /* 0x000000b000017945 */ /* 0x000fe20003800000 */
[----:B------:R-:W-:Y:S02]  /*3960*/  ISETP.LT.OR P4, PT, R6, 0xa, !P1 ;  /* 0x0000000a0600780c */ /* 0x000fe40004f81670 */
[----:B------:R-:W-:-:S05]  /*3970*/  F2FP.F16.E4M3.UNPACK_B R26, R26 ;  /* 0x0000001aff1a723e */ /* 0x000fca00020006ff */
[----:B------:R-:W-:-:S05]  /*3980*/  HADD2.F32 R26, -RZ, R26.H0_H0 ;  /* 0x2000001aff1a7230 */ /* 0x000fca0000004100 */
[----:B------:R-:W-:-:S04]  /*3990*/  FMUL R26, R26, R15 ;  /* 0x0000000f1a1a7220 */ /* 0x000fc80000400000 */
[----:B------:R-:W-:-:S05]  /*39a0*/  FFMA R26, R143, R11, R26 ;  /* 0x0000000b8f1a7223 */ /* 0x000fca000000001a */
[----:B----4-:R-:W-:Y:S02]  /*39b0*/  F2FP.SATFINITE.E4M3.F32.PACK_AB_MERGE_C R27, RZ, R26, RZ ;  /* 0x0000001aff1b723e */ /* 0x010fe400048070ff */
[----:B------:R-:W-:-:S03]  /*39c0*/  PRMT R26, RZ, 0x7610, R26 ;  /* 0x00007610ff1a7816 */ /* 0x000fc6000000001a */
[----:B------:R4:W-:Y:S01]  /*39d0*/  @!P5 STG.E.U8 desc[UR18][R20.64+0x8], R27 ;  /* 0x0000081b1400d986 */ /* 0x0009e2000c101112 */
[----:B------:R-:W-:Y:S05]  /*39e0*/  @P4 BRA `(.L_x_52) ;  /* 0x0000000000044947 */ /* 0x000fea0003800000 */
[----:B------:R0:W5:Y:S02]  /*39f0*/  LDG.E.U8 R26, desc[UR18][R4.64+0x9] ;  /* 0x00000912041a7981 */ /* 0x000164000c1e1100 */
.L_x_52:
[----:B------:R-:W-:Y:S05]  /*3a00*/  BSYNC B1 ;  /* 0x0000000000017941 */ /* 0x000fea0003800000 */
.L_x_51:
        /* <DEDUP_REMOVED lines=12> */
.L_x_54:
[----:B------:R-:W-:Y:S05]  /*3ad0*/  BSYNC B1 ;  /* 0x0000000000017941 */ /* 0x000fea0003800000 */
.L_x_53:
        /* <DEDUP_REMOVED lines=12> */
.L_x_56:
[----:B------:R-:W-:Y:S05]  /*3ba0*/  BSYNC B1 ;  /* 0x0000000000017941 */ /* 0x000fea0003800000 */
.L_x_55:
        /* <DEDUP_REMOVED lines=12> */
.L_x_58:
[----:B------:R-:W-:Y:S05]  /*3c70*/  BSYNC B1 ;  /* 0x0000000000017941 */ /* 0x000fea0003800000 */
.L_x_57:
        /* <DEDUP_REMOVED lines=12> */
.L_x_60:
[----:B------:R-:W-:Y:S05]  /*3d40*/  BSYNC B1 ;  /* 0x0000000000017941 */ /* 0x000fea0003800000 */
.L_x_59:
        /* <DEDUP_REMOVED lines=12> */
.L_x_62:
[----:B------:R-:W-:Y:S05]  /*3e10*/  BSYNC B1 ;  /* 0x0000000000017941 */ /* 0x000fea0003800000 */
.L_x_61:
        /* <DEDUP_REMOVED lines=12> */
.L_x_64:
[----:B------:R-:W-:Y:S05]  /*3ee0*/  BSYNC B1 ;  /* 0x0000000000017941 */ /* 0x000fea0003800000 */
.L_x_63:
        /* <DEDUP_REMOVED lines=12> */
.L_x_66:
[----:B------:R-:W-:Y:S05]  /*3fb0*/  BSYNC B1 ;  /* 0x0000000000017941 */ /* 0x000fea0003800000 */
.L_x_65:
        /* <DEDUP_REMOVED lines=12> */
.L_x_68:
[----:B------:R-:W-:Y:S05]  /*4080*/  BSYNC B1 ;  /* 0x0000000000017941 */ /* 0x000fea0003800000 */
.L_x_67:
        /* <DEDUP_REMOVED lines=12> */
.L_x_70:
[----:B------:R-:W-:Y:S05]  /*4150*/  BSYNC B1 ;  /* 0x0000000000017941 */ /* 0x000fea0003800000 */
.L_x_69:
        /* <DEDUP_REMOVED lines=12> */
.L_x_72:
[----:B------:R-:W-:Y:S05]  /*4220*/  BSYNC B1 ;  /* 0x0000000000017941 */ /* 0x000fea0003800000 */
.L_x_71:
        /* <DEDUP_REMOVED lines=12> */
.L_x_74:
[----:B------:R-:W-:Y:S05]  /*42f0*/  BSYNC B1 ;  /* 0x0000000000017941 */ /* 0x000fea0003800000 */
.L_x_73:
        /* <DEDUP_REMOVED lines=12> */
.L_x_76:
[----:B------:R-:W-:Y:S05]  /*43c0*/  BSYNC B1 ;  /* 0x0000000000017941 */ /* 0x000fea0003800000 */
.L_x_75:
        /* <DEDUP_REMOVED lines=12> */
.L_x_78:
[----:B------:R-:W-:Y:S05]  /*4490*/  BSYNC B1 ;  /* 0x0000000000017941 */ /* 0x000fea0003800000 */
.L_x_77:
        /* <DEDUP_REMOVED lines=12> */
.L_x_80:
[----:B------:R-:W-:Y:S05]  /*4560*/  BSYNC B1 ;  /* 0x0000000000017941 */ /* 0x000fea0003800000 */
.L_x_79:
        /* <DEDUP_REMOVED lines=12> */
.L_x_82:
[----:B------:R-:W-:Y:S05]  /*4630*/  BSYNC B1 ;  /* 0x0000000000017941 */ /* 0x000fea0003800000 */
.L_x_81:
        /* <DEDUP_REMOVED lines=12> */
.L_x_84:
[----:B------:R-:W-:Y:S05]  /*4700*/  BSYNC B1 ;  /* 0x0000000000017941 */ /* 0x000fea0003800000 */
.L_x_83:
        /* <DEDUP_REMOVED lines=12> */
.L_x_86:
[----:B------:R-:W-:Y:S05]  /*47d0*/  BSYNC B1 ;  /* 0x0000000000017941 */ /* 0x000fea0003800000 */
.L_x_85:
        /* <DEDUP_REMOVED lines=12> */
.L_x_88:
[----:B------:R-:W-:Y:S05]  /*48a0*/  BSYNC B1 ;  /* 0x0000000000017941 */ /* 0x000fea0003800000 */
.L_x_87:
        /* <DEDUP_REMOVED lines=12> */
.L_x_90:
[----:B------:R-:W-:Y:S05]  /*4970*/  BSYNC B1 ;  /* 0x0000000000017941 */ /* 0x000fea0003800000 */
.L_x_89:
        /* <DEDUP_REMOVED lines=12> */
.L_x_92:
[----:B------:R-:W-:Y:S05]  /*4a40*/  BSYNC B1 ;  /* 0x0000000000017941 */ /* 0x000fea0003800000 */
.L_x_91:
        /* <DEDUP_REMOVED lines=12> */
.L_x_94:
[----:B------:R-:W-:Y:S05]  /*4b10*/  BSYNC B1 ;  /* 0x0000000000017941 */ /* 0x000fea0003800000 */
.L_x_93:
        /* <DEDUP_REMOVED lines=12> */
.L_x_96:
[----:B------:R-:W-:Y:S05]  /*4be0*/  BSYNC B1 ;  /* 0x0000000000017941 */ /* 0x000fea0003800000 */
.L_x_95:
        /* <DEDUP_REMOVED lines=12> */
.L_x_98:
[----:B------:R-:W-:Y:S05]  /*4cb0*/  BSYNC B1 ;  /* 0x0000000000017941 */ /* 0x000fea0003800000 */
.L_x_97:
        /* <DEDUP_REMOVED lines=12> */
.L_x_100:
[----:B------:R-:W-:Y:S05]  /*4d80*/  BSYNC B1 ;  /* 0x0000000000017941 */ /* 0x000fea0003800000 */
.L_x_99:
        /* <DEDUP_REMOVED lines=12> */
.L_x_102:
[----:B------:R-:W-:Y:S05]  /*4e50*/  BSYNC B1 ;  /* 0x0000000000017941 */ /* 0x000fea0003800000 */
.L_x_101:
        /* <DEDUP_REMOVED lines=12> */
.L_x_104:
[----:B------:R-:W-:Y:S05]  /*4f20*/  BSYNC B1 ;  /* 0x0000000000017941 */ /* 0x000fea0003800000 */
.L_x_103:
        /* <DEDUP_REMOVED lines=12> */
.L_x_106:
[----:B------:R-:W-:Y:S05]  /*4ff0*/  BSYNC B1 ;  /* 0x0000000000017941 */ /* 0x000fea0003800000 */
.L_x_105:
        /* <DEDUP_REMOVED lines=12> */
.L_x_108:
[----:B------:R-:W-:Y:S05]  /*50c0*/  BSYNC B1 ;  /* 0x0000000000017941 */ /* 0x000fea0003800000 */
.L_x_107:
        /* <DEDUP_REMOVED lines=12> */
.L_x_110:
[----:B------:R-:W-:Y:S05]  /*5190*/  BSYNC B1 ;  /* 0x0000000000017941 */ /* 0x000fea0003800000 */
.L_x_109:
        /* <DEDUP_REMOVED lines=12> */
.L_x_112:
[----:B------:R-:W-:Y:S05]  /*5260*/  BSYNC B1 ;  /* 0x0000000000017941 */ /* 0x000fea0003800000 */
.L_x_111:
        /* <DEDUP_REMOVED lines=12> */
.L_x_114:
[----:B------:R-:W-:Y:S05]  /*5330*/  BSYNC B1 ;  /* 0x0000000000017941 */ /* 0x000fea0003800000 */
.L_x_113:
        /* <DEDUP_REMOVED lines=12> */
.L_x_116:
[----:B------:R-:W-:Y:S05]  /*5400*/  BSYNC B1 ;  /* 0x0000000000017941 */ /* 0x000fea0003800000 */
.L_x_115:
        /* <DEDUP_REMOVED lines=12> */
.L_x_118:
[----:B------:R-:W-:Y:S05]  /*54d0*/  BSYNC B1 ;  /* 0x0000000000017941 */ /* 0x000fea0003800000 */
.L_x_117:
        /* <DEDUP_REMOVED lines=12> */
.L_x_120:
[----:B------:R-:W-:Y:S05]  /*55a0*/  BSYNC B1 ;  /* 0x0000000000017941 */ /* 0x000fea0003800000 */
.L_x_119:
        /* <DEDUP_REMOVED lines=12> */
.L_x_122:
[----:B------:R-:W-:Y:S05]  /*5670*/  BSYNC B1 ;  /* 0x0000000000017941 */ /* 0x000fea0003800000 */
.L_x_121:
        /* <DEDUP_REMOVED lines=12> */
.L_x_124:
[----:B------:R-:W-:Y:S05]  /*5740*/  BSYNC B1 ;  /* 0x0000000000017941 */ /* 0x000fea0003800000 */
.L_x_123:
        /* <DEDUP_REMOVED lines=12> */
.L_x_126:
[----:B------:R-:W-:Y:S05]  /*5810*/  BSYNC B1 ;  /* 0x0000000000017941 */ /* 0x000fea0003800000 */
.L_x_125:
        /* <DEDUP_REMOVED lines=12> */
.L_x_128:
[----:B------:R-:W-:Y:S05]  /*58e0*/  BSYNC B1 ;  /* 0x0000000000017941 */ /* 0x000fea0003800000 */
.L_x_127:
        /* <DEDUP_REMOVED lines=12> */
.L_x_130:
[----:B------:R-:W-:Y:S05]  /*59b0*/  BSYNC B1 ;  /* 0x0000000000017941 */ /* 0x000fea0003800000 */
.L_x_129:
        /* <DEDUP_REMOVED lines=12> */
.L_x_132:
[----:B------:R-:W-:Y:S05]  /*5a80*/  BSYNC B1 ;  /* 0x0000000000017941 */ /* 0x000fea0003800000 */
.L_x_131:
        /* <DEDUP_REMOVED lines=12> */
.L_x_134:
[----:B------:R-:W-:Y:S05]  /*5b50*/  BSYNC B1 ;  /* 0x0000000000017941 */ /* 0x000fea0003800000 */
.L_x_133:
        /* <DEDUP_REMOVED lines=12> */
.L_x_136:
[----:B------:R-:W-:Y:S05]  /*5c20*/  BSYNC B1 ;  /* 0x0000000000017941 */ /* 0x000fea0003800000 */
.L_x_135:
        /* <DEDUP_REMOVED lines=12> */
.L_x_138:
[----:B------:R-:W-:Y:S05]  /*5cf0*/  BSYNC B1 ;  /* 0x0000000000017941 */ /* 0x000fea0003800000 */
.L_x_137:
        /* <DEDUP_REMOVED lines=12> */
.L_x_140:
[----:B------:R-:W-:Y:S05]  /*5dc0*/  BSYNC B1 ;  /* 0x0000000000017941 */ /* 0x000fea0003800000 */
.L_x_139:
        /* <DEDUP_REMOVED lines=12> */
.L_x_142:
[----:B------:R-:W-:Y:S05]  /*5e90*/  BSYNC B1 ;  /* 0x0000000000017941 */ /* 0x000fea0003800000 */
.L_x_141:
        /* <DEDUP_REMOVED lines=12> */
.L_x_144:
[----:B------:R-:W-:Y:S05]  /*5f60*/  BSYNC B1 ;  /* 0x0000000000017941 */ /* 0x000fea0003800000 */
.L_x_143:
        /* <DEDUP_REMOVED lines=12> */
.L_x_146:
[----:B------:R-:W-:Y:S05]  /*6030*/  BSYNC B1 ;  /* 0x0000000000017941 */ /* 0x000fea0003800000 */
.L_x_145:
        /* <DEDUP_REMOVED lines=12> */
.L_x_148:
[----:B------:R-:W-:Y:S05]  /*6100*/  BSYNC B1 ;  /* 0x0000000000017941 */ /* 0x000fea0003800000 */
.L_x_147:
        /* <DEDUP_REMOVED lines=12> */
.L_x_150:
[----:B------:R-:W-:Y:S05]  /*61d0*/  BSYNC B1 ;  /* 0x0000000000017941 */ /* 0x000fea0003800000 */
.L_x_149:
        /* <DEDUP_REMOVED lines=12> */
.L_x_152:
[----:B------:R-:W-:Y:S05]  /*62a0*/  BSYNC B1 ;  /* 0x0000000000017941 */ /* 0x000fea0003800000 */
.L_x_151:
        /* <DEDUP_REMOVED lines=12> */
.L_x_154:
[----:B------:R-:W-:Y:S05]  /*6370*/  BSYNC B1 ;  /* 0x0000000000017941 */ /* 0x000fea0003800000 */
.L_x_153:
        /* <DEDUP_REMOVED lines=12> */
.L_x_156:
[----:B------:R-:W-:Y:S05]  /*6440*/  BSYNC B1 ;  /* 0x0000000000017941 */ /* 0x000fea0003800000 */
.L_x_155:
        /* <DEDUP_REMOVED lines=12> */
.L_x_158:
[----:B------:R-:W-:Y:S05]  /*6510*/  BSYNC B1 ;  /* 0x0000000000017941 */ /* 0x000fea0003800000 */
.L_x_157:
        /* <DEDUP_REMOVED lines=12> */
.L_x_160:
[----:B------:R-:W-:Y:S05]  /*65e0*/  BSYNC B1 ;  /* 0x0000000000017941 */ /* 0x000fea0003800000 */
.L_x_159:
        /* <DEDUP_REMOVED lines=12> */
.L_x_162:
[----:B------:R-:W-:Y:S05]  /*66b0*/  BSYNC B1 ;  /* 0x0000000000017941 */ /* 0x000fea0003800000 */
.L_x_161:
[----:B-----5:R-:W-:Y:S01]  /*66c0*/  LOP3.LUT R26, R26, 0xff, RZ, 0xc0, !PT ;  /* 0x000000ff1a1a7812 */ /* 0x020fe200078ec0ff */
[----:B------:R-:W-:Y:S01]  /*66d0*/  BSSY B1, `(.L_x_163) ;  /* 0x000000b000017945 */ /* 0x000fe20003800000 */
[----:B------:R-:W-:Y:S02]  /*66e0*/  ISETP.LT.OR P1, PT, R6, 0x7a, !P1 ;  /* 0x0000007a0600780c */ /* 0x000fe40004f21670 */
[----:B------:R-:W-:-:S05]  /*66f0*/  F2FP.F16.E4M3.UNPACK_B R26, R26 ;  /* 0x0000001aff1a723e */ /* 0x000fca00020006ff */
[----:B------:R-:W-:-:S05]  /*6700*/  HADD2.F32 R26, -RZ, R26.H0_H0 ;  /* 0x2000001aff1a7230 */ /* 0x000fca0000004100 */
[----:B------:R-:W-:-:S04]  /*6710*/  FMUL R26, R26, R15 ;  /* 0x0000000f1a1a7220 */ /* 0x000fc80000400000 */
[----:B------:R-:W-:Y:S01]  /*6720*/  FFMA R26, R17, R11, R26 ;  /* 0x0000000b111a7223 */ /* 0x000fe2000000001a */
[----:B------:R-:W-:-:S04]  /*6730*/  PRMT R17, RZ, 0x7610, R17 ;  /* 0x00007610ff117816 */ /* 0x000fc80000000011 */
[----:B----4-:R-:W-:-:S05]  /*6740*/  F2FP.SATFINITE.E4M3.F32.PACK_AB_MERGE_C R27, RZ, R26, RZ ;  /* 0x0000001aff1b723e */ /* 0x010fca00048070ff */
[----:B------:R4:W-:Y:S01]  /*6750*/  @!P5 STG.E.U8 desc[UR18][R20.64+0x78], R27 ;  /* 0x0000781b1400d986 */ /* 0x0009e2000c101112 */
[----:B------:R-:W-:Y:S05]  /*6760*/  @P1 BRA `(.L_x_164) ;  /* 0x0000000000041947 */ /* 0x000fea0003800000 */
[----:B------:R0:W5:Y:S02]  /*6770*/  LDG.E.U8 R17, desc[UR18][R4.64+0x79] ;  /* 0x0000791204117981 */ /* 0x000164000c1e1100 */
.L_x_164:
[----:B------:R-:W-:Y:S05]  /*6780*/  BSYNC B1 ;  /* 0x0000000000017941 */ /* 0x000fea0003800000 */
.L_x_163:
[----:B-----5:R-:W-:Y:S01]  /*6790*/  LOP3.LUT R17, R17, 0xff, RZ, 0xc0, !PT ;  /* 0x000000ff11117812 */ /* 0x020fe200078ec0ff */
[----:B------:R-:W-:Y:S01]  /*67a0*/  BSSY B1, `(.L_x_165) ;  /* 0x000000b000017945 */ /* 0x000fe20003800000 */
[----:B------:R-:W-:Y:S02]  /*67b0*/  ISETP.LT.OR P4, PT, R6, 0x79, !P2 ;  /* 0x000000790600780c */ /* 0x000fe40005781670 */
[----:B------:R-:W-:-:S05]  /*67c0*/  F2FP.F16.E4M3.UNPACK_B R17, R17 ;  /* 0x00000011ff11723e */ /* 0x000fca00020006ff */
[----:B0-2---:R-:W-:-:S05]  /*67d0*/  HADD2.F32 R4, -RZ, R17.H0_H0 ;  /* 0x20000011ff047230 */ /* 0x005fca0000004100 */
[----:B------:R-:W-:Y:S01]  /*67e0*/  FMUL R5, R4, R15 ;  /* 0x0000000f04057220 */ /* 0x000fe20000400000 */
[----:B------:R-:W-:-:S03]  /*67f0*/  PRMT R4, RZ, 0x7610, R4 ;  /* 0x00007610ff047816 */ /* 0x000fc60000000004 */
[----:B------:R-:W-:-:S05]  /*6800*/  FFMA R5, R22, R11, R5 ;  /* 0x0000000b16057223 */ /* 0x000fca0000000005 */
[----:B------:R-:W-:-:S05]  /*6810*/  F2FP.SATFINITE.E4M3.F32.PACK_AB_MERGE_C R5, RZ, R5, RZ ;  /* 0x00000005ff05723e */ /* 0x000fca00048070ff */
[----:B------:R0:W-:Y:S01]  /*6820*/  @!P1 STG.E.U8 desc[UR18][R20.64+0x79], R5 ;  /* 0x0000790514009986 */ /* 0x0001e2000c101112 */
[----:B------:R-:W-:Y:S05]  /*6830*/  @P4 BRA `(.L_x_166) ;  /* 0x0000000000044947 */ /* 0x000fea0003800000 */
[----:B------:R2:W5:Y:S02]  /*6840*/  LDG.E.U8 R4, desc[UR18][R24.64+0x78] ;  /* 0x0000781218047981 */ /* 0x000564000c1e1100 */
.L_x_166:
[----:B------:R-:W-:Y:S05]  /*6850*/  BSYNC B1 ;  /* 0x0000000000017941 */ /* 0x000fea0003800000 */
.L_x_165:
[----:B-----5:R-:W-:Y:S01]  /*6860*/  LOP3.LUT R4, R4, 0xff, RZ, 0xc0, !PT ;  /* 0x000000ff04047812 */ /* 0x020fe200078ec0ff */
[----:B------:R-:W-:Y:S01]  /*6870*/  BSSY B1, `(.L_x_167) ;  /* 0x000000b000017945 */ /* 0x000fe20003800000 */
[----:B------:R-:W-:Y:S02]  /*6880*/  ISETP.LT.OR P2, PT, R6, 0x7a, !P2 ;  /* 0x0000007a0600780c */ /* 0x000fe40005741670 */
[----:B------:R-:W-:-:S05]  /*6890*/  F2FP.F16.E4M3.UNPACK_B R4, R4 ;  /* 0x00000004ff04723e */ /* 0x000fca00020006ff */
[----:B------:R-:W-:-:S05]  /*68a0*/  HADD2.F32 R4, -RZ, R4.H0_H0 ;  /* 0x20000004ff047230 */ /* 0x000fca0000004100 */
[----:B------:R-:W-:-:S04]  /*68b0*/  FMUL R4, R4, R15 ;  /* 0x0000000f04047220 */ /* 0x000fc80000400000 */
[----:B------:R-:W-:-:S05]  /*68c0*/  FFMA R4, R23, R11, R4 ;  /* 0x0000000b17047223 */ /* 0x000fca0000000004 */
[----:B0-----:R-:W-:Y:S02]  /*68d0*/  F2FP.SATFINITE.E4M3.F32.PACK_AB_MERGE_C R5, RZ, R4, RZ ;  /* 0x00000004ff05723e */ /* 0x001fe400048070ff */
[----:B------:R-:W-:-:S03]  /*68e0*/  PRMT R4, RZ, 0x7610, R4 ;  /* 0x00007610ff047816 */ /* 0x000fc60000000004 */
[----:B------:R0:W-:Y:S01]  /*68f0*/  @!P4 STG.E.U8 desc[UR18][R18.64+0x78], R5 ;  /* 0x000078051200c986 */ /* 0x0001e2000c101112 */
[----:B------:R-:W-:Y:S05]  /*6900*/  @P2 BRA `(.L_x_168) ;  /* 0x0000000000042947 */ /* 0x000fea0003800000 */
[----:B------:R0:W5:Y:S02]  /*6910*/  LDG.E.U8 R4, desc[UR18][R24.64+0x79] ;  /* 0x0000791218047981 */ /* 0x000164000c1e1100 */
.L_x_168:
[----:B------:R-:W-:Y:S05]  /*6920*/  BSYNC B1 ;  /* 0x0000000000017941 */ /* 0x000fea0003800000 */
.L_x_167:
[----:B------:R-:W-:Y:S05]  /*6930*/  @P2 BRA `(.L_x_169) ;  /* 0x0000001000282947 */ /* 0x000fea0003800000 */
[----:B-----5:R-:W-:-:S04]  /*6940*/  LOP3.LUT R4, R4, 0xff, RZ, 0xc0, !PT ;  /* 0x000000ff04047812 */ /* 0x020fc800078ec0ff */
[----:B------:R-:W-:-:S05]  /*6950*/  F2FP.F16.E4M3.UNPACK_B R4, R4 ;  /* 0x00000004ff04723e */ /* 0x000fca00020006ff */
[----:B------:R-:W-:-:S05]  /*6960*/  HADD2.F32 R4, -RZ, R4.H0_H0 ;  /* 0x20000004ff047230 */ /* 0x000fca0000004100 */
[----:B0-----:R-:W-:-:S04]  /*6970*/  FMUL R5, R4, R15 ;  /* 0x0000000f04057220 */ /* 0x001fc80000400000 */
[----:B------:R-:W-:-:S05]  /*6980*/  FFMA R5, R88, R11, R5 ;  /* 0x0000000b58057223 */ /* 0x000fca0000000005 */
[----:B------:R-:W-:-:S05]  /*6990*/  F2FP.SATFINITE.E4M3.F32.PACK_AB_MERGE_C R5, RZ, R5, RZ ;  /* 0x00000005ff05723e */ /* 0x000fca00048070ff */
[----:B------:R0:W-:Y:S01]  /*69a0*/  STG.E.U8 desc[UR18][R18.64+0x79], R5 ;  /* 0x0000790512007986 */ /* 0x0001e2000c101112 */
[----:B------:R-:W-:Y:S05]  /*69b0*/  BRA `(.L_x_169) ;  /* 0x0000001000087947 */ /* 0x000fea0003800000 */
.L_x_40:
[----:B------:R-:W-:Y:S01]  /*69c0*/  ISETP.GE.AND P2, PT, R31, 0x1, PT ;  /* 0x000000011f00780c */ /* 0x000fe20003f46270 */
[-C--:B------:R-:W-:Y:S01]  /*69d0*/  FMUL R147, R147, R11.reuse ;  /* 0x0000000b93937220 */ /* 0x080fe20000400000 */
[-C--:B------:R-:W-:Y:S01]  /*69e0*/  FMUL R148, R148, R11.reuse ;  /* 0x0000000b94947220 */ /* 0x080fe20000400000 */
[----:B------:R-:W-:Y:S01]  /*69f0*/  ISETP.GE.AND P1, PT, R31, 0x9, PT ;  /* 0x000000091f00780c */ /* 0x000fe20003f26270 */
[-C--:B------:R-:W-:Y:S01]  /*6a00*/  FMUL R146, R146, R11.reuse ;  /* 0x0000000b92927220 */ /* 0x080fe20000400000 */
[C---:B------:R-:W-:Y:S01]  /*6a10*/  ISETP.LT.OR P5, PT, R6.reuse, 0x1, !P2 ;  /* 0x000000010600780c */ /* 0x040fe200057a1670 */
[-C--:B------:R-:W-:Y:S01]  /*6a20*/  FMUL R145, R145, R11.reuse ;  /* 0x0000000b91917220 */ /* 0x080fe20000400000 */
[----:B------:R-:W-:Y:S01]  /*6a30*/  ISETP.LT.OR P4, PT, R6, 0x2, !P2 ;  /* 0x000000020600780c */ /* 0x000fe20005781670 */
[----:B------:R-:W-:Y:S01]  /*6a40*/  FMUL R143, R143, R11 ;  /* 0x0000000b8f8f7220 */ /* 0x000fe20000400000 */
[----:B------:R-:W-:Y:S01]  /*6a50*/  F2FP.SATFINITE.E4M3.F32.PACK_AB_MERGE_C R147, RZ, R147, RZ ;  /* 0x00000093ff93723e */ /* 0x000fe200048070ff */
[-C--:B------:R-:W-:Y:S01]  /*6a60*/  FMUL R144, R144, R11.reuse ;  /* 0x0000000b90907220 */ /* 0x080fe20000400000 */
[----:B------:R-:W-:Y:S01]  /*6a70*/  F2FP.SATFINITE.E4M3.F32.PACK_AB_MERGE_C R5, RZ, R148, RZ ;  /* 0x00000094ff05723e */ /* 0x000fe200048070ff */
[-C--:B------:R-:W-:Y:S01]  /*6a80*/  FMUL R141, R141, R11.reuse ;  /* 0x0000000b8d8d7220 */ /* 0x080fe20000400000 */
[----:B------:R-:W-:Y:S01]  /*6a90*/  ISETP.LT.OR P6, PT, R6, 0x9, !P2 ;  /* 0x000000090600780c */ /* 0x000fe200057c1670 */
[-C--:B------:R-:W-:Y:S01]  /*6aa0*/  FMUL R142, R142, R11.reuse ;  /* 0x0000000b8e8e7220 */ /* 0x080fe20000400000 */
[----:B------:R-:W-:Y:S01]  /*6ab0*/  F2FP.SATFINITE.E4M3.F32.PACK_AB_MERGE_C R25, RZ, R146, RZ ;  /* 0x00000092ff19723e */ /* 0x000fe200048070ff */
[----:B------:R-:W-:Y:S01]  /*6ac0*/  FMUL R140, R140, R11 ;  /* 0x0000000b8c8c7220 */ /* 0x000fe20000400000 */
[----:B------:R-:W-:Y:S01]  /*6ad0*/  F2FP.SATFINITE.E4M3.F32.PACK_AB_MERGE_C R145, RZ, R145, RZ ;  /* 0x00000091ff91723e */ /* 0x000fe200048070ff */
[----:B------:R-:W-:Y:S01]  /*6ae0*/  @!P5 STG.E.U8 desc[UR18][R20.64], R147 ;  /* 0x000000931400d986 */ /* 0x000fe2000c101112 */
[C---:B------:R-:W-:Y:S01]  /*6af0*/  ISETP.LT.OR P5, PT, R6.reuse, 0x2, !P1 ;  /* 0x000000020600780c */ /* 0x040fe20004fa1670 */
[----:B------:R-:W-:Y:S01]  /*6b00*/  FMUL R139, R139, R11 ;  /* 0x0000000b8b8b7220 */ /* 0x000fe20000400000 */
[----:B------:R-:W-:Y:S01]  /*6b10*/  F2FP.SATFINITE.E4M3.F32.PACK_AB_MERGE_C R143, RZ, R143, RZ ;  /* 0x0000008fff8f723e */ /* 0x000fe200048070ff */
[----:B------:R0:W-:Y:S01]  /*6b20*/  @!P4 STG.E.U8 desc[UR18][R20.64+0x1], R5 ;  /* 0x000001051400c986 */ /* 0x0001e2000c101112 */
[----:B------:R-:W-:Y:S01]  /*6b30*/  ISETP.LT.OR P4, PT, R6, 0x1, !P1 ;  /* 0x000000010600780c */ /* 0x000fe20004f81670 */
[----:B------:R-:W-:Y:S01]  /*6b40*/  FMUL R137, R137, R11 ;  /* 0x0000000b89897220 */ /* 0x000fe20000400000 */
[----:B------:R-:W-:Y:S01]  /*6b50*/  F2FP.SATFINITE.E4M3.F32.PACK_AB_MERGE_C R141, RZ, R141, RZ ;  /* 0x0000008dff8d723e */ /* 0x000fe200048070ff */
[-C--:B------:R-:W-:Y:S01]  /*6b60*/  FMUL R138, R138, R11.reuse ;  /* 0x0000000b8a8a7220 */ /* 0x080fe20000400000 */
[----:B------:R-:W-:Y:S01]  /*6b70*/  F2FP.SATFINITE.E4M3.F32.PACK_AB_MERGE_C R27, RZ, R142, RZ ;  /* 0x0000008eff1b723e */ /* 0x000fe200048070ff */
[----:B------:R-:W-:Y:S01]  /*6b80*/  FMUL R135, R135, R11 ;  /* 0x0000000b87877220 */ /* 0x000fe20000400000 */
[----:B------:R-:W-:Y:S01]  /*6b90*/  F2FP.SATFINITE.E4M3.F32.PACK_AB_MERGE_C R139, RZ, R139, RZ ;  /* 0x0000008bff8b723e */ /* 0x000fe200048070ff */
[----:B------:R-:W-:Y:S01]  /*6ba0*/  FMUL R136, R136, R11 ;  /* 0x0000000b88887220 */ /* 0x000fe20000400000 */
[----:B------:R-:W-:Y:S01]  /*6bb0*/  F2FP.SATFINITE.E4M3.F32.PACK_AB_MERGE_C R137, RZ, R137, RZ ;  /* 0x00000089ff89723e */ /* 0x000fe200048070ff */
[----:B------:R1:W-:Y:S01]  /*6bc0*/  @!P5 STG.E.U8 desc[UR18][R18.64+0x1], R25 ;  /* 0x000001191200d986 */ /* 0x0003e2000c101112 */
[----:B------:R-:W-:Y:S01]  /*6bd0*/  ISETP.LT.OR P5, PT, R6, 0xa, !P2 ;  /* 0x0000000a0600780c */ /* 0x000fe200057a1670 */
[-C--:B------:R-:W-:Y:S01]  /*6be0*/  FMUL R134, R134, R11.reuse ;  /* 0x0000000b86867220 */ /* 0x080fe20000400000 */
[----:B0-----:R-:W-:Y:S01]  /*6bf0*/  F2FP.SATFINITE.E4M3.F32.PACK_AB_MERGE_C R5, RZ, R144, RZ ;  /* 0x00000090ff05723e */ /* 0x001fe200048070ff */
[----:B------:R-:W-:Y:S01]  /*6c00*/  @!P4 STG.E.U8 desc[UR18][R18.64], R145 ;  /* 0x000000911200c986 */ /* 0x000fe2000c101112 */
[C---:B------:R-:W-:Y:S01]  /*6c10*/  ISETP.LT.OR P4, PT, R6.reuse, 0x9, !P1 ;  /* 0x000000090600780c */ /* 0x040fe20004f81670 */
[----:B------:R-:W-:Y:S01]  /*6c20*/  FMUL R133, R133, R11 ;  /* 0x0000000b85857220 */ /* 0x000fe20000400000 */
[----:B------:R-:W-:Y:S01]  /*6c30*/  F2FP.SATFINITE.E4M3.F32.PACK_AB_MERGE_C R135, RZ, R135, RZ ;  /* 0x00000087ff87723e */ /* 0x000fe200048070ff */
[----:B------:R-:W-:Y:S01]  /*6c40*/  @!P6 STG.E.U8 desc[UR18][R20.64+0x8], R143 ;  /* 0x0000088f1400e986 */ /* 0x000fe2000c101112 */
[----:B------:R-:W-:Y:S01]  /*6c50*/  ISETP.LT.OR P6, PT, R6, 0xa, !P1 ;  /* 0x0000000a0600780c */ /* 0x000fe20004fc1670 */
[----:B------:R-:W-:Y:S01]  /*6c60*/  FMUL R131, R131, R11 ;  /* 0x0000000b83837220 */ /* 0x000fe20000400000 */
[----:B------:R-:W-:Y:S01]  /*6c70*/  F2FP.SATFINITE.E4M3.F32.PACK_AB_MERGE_C R133, RZ, R133, RZ ;  /* 0x00000085ff85723e */ /* 0x000fe200048070ff */
[-C--:B------:R-:W-:Y:S01]  /*6c80*/  FMUL R132, R132, R11.reuse ;  /* 0x0000000b84847220 */ /* 0x080fe20000400000 */
[----:B-1----:R-:W-:Y:S01]  /*6c90*/  F2FP.SATFINITE.E4M3.F32.PACK_AB_MERGE_C R25, RZ, R140, RZ ;  /* 0x0000008cff19723e */ /* 0x002fe200048070ff */
[----:B------:R0:W-:Y:S01]  /*6ca0*/  @!P5 STG.E.U8 desc[UR18][R20.64+0x9], R5 ;  /* 0x000009051400d986 */ /* 0x0001e2000c101112 */
[C---:B------:R-:W-:Y:S01]  /*6cb0*/  ISETP.LT.OR P5, PT, R6.reuse, 0x12, !P2 ;  /* 0x000000120600780c */ /* 0x040fe200057a1670 */
[----:B------:R-:W-:Y:S01]  /*6cc0*/  FMUL R129, R129, R11 ;  /* 0x0000000b81817220 */ /* 0x000fe20000400000 */
[----:B------:R-:W-:Y:S01]  /*6cd0*/  F2FP.SATFINITE.E4M3.F32.PACK_AB_MERGE_C R131, RZ, R131, RZ ;  /* 0x00000083ff83723e */ /* 0x000fe200048070ff */
[----:B------:R-:W-:Y:S01]  /*6ce0*/  @!P4 STG.E.U8 desc[UR18][R18.64+0x8], R141 ;  /* 0x0000088d1200c986 */ /* 0x000fe2000c101112 */
[----:B------:R-:W-:Y:S01]  /*6cf0*/  ISETP.LT.OR P4, PT, R6, 0x11, !P2 ;  /* 0x000000110600780c */ /* 0x000fe20005781670 */
[----:B------:R-:W-:Y:S01]  /*6d00*/  FMUL R130, R130, R11 ;  /* 0x0000000b82827220 */ /* 0x000fe20000400000 */
[----:B------:R-:W-:Y:S01]  /*6d10*/  F2FP.SATFINITE.E4M3.F32.PACK_AB_MERGE_C R129, RZ, R129, RZ ;  /* 0x00000081ff81723e */ /* 0x000fe200048070ff */
[----:B------:R1:W-:Y:S01]  /*6d20*/  @!P6 STG.E.U8 desc[UR18][R18.64+0x9], R27 ;  /* 0x0000091b1200e986 */ /* 0x0003e2000c101112 */
[----:B------:R-:W-:Y:S01]  /*6d30*/  ISETP.LT.OR P6, PT, R6, 0x11, !P1 ;  /* 0x000000110600780c */ /* 0x000fe20004fc1670 */
[-C--:B------:R-:W-:Y:S01]  /*6d40*/  FMUL R128, R128, R11.reuse ;  /* 0x0000000b80807220 */ /* 0x080fe20000400000 */
[-C--:B------:R-:W-:Y:S01]  /*6d50*/  FMUL R127, R127, R11.reuse ;  /* 0x0000000b7f7f7220 */ /* 0x080fe20000400000 */
[----:B0-----:R-:W-:Y:S01]  /*6d60*/  F2FP.SATFINITE.E4M3.F32.PACK_AB_MERGE_C R5, RZ, R138, RZ ;  /* 0x0000008aff05723e */ /* 0x001fe200048070ff */
[-C--:B------:R-:W-:Y:S01]  /*6d70*/  FMUL R125, R125, R11.reuse ;  /* 0x0000000b7d7d7220 */ /* 0x080fe20000400000 */
[----:B------:R0:W-:Y:S01]  /*6d80*/  @!P5 STG.E.U8 desc[UR18][R20.64+0x11], R25 ;  /* 0x000011191400d986 */ /* 0x0001e2000c101112 */
[----:B------:R-:W-:Y:S01]  /*6d90*/  ISETP.LT.OR P5, PT, R6, 0x12, !P1 ;  /* 0x000000120600780c */ /* 0x000fe20004fa1670 */
[----:B------:R-:W-:Y:S01]  /*6da0*/  FMUL R126, R126, R11 ;  /* 0x0000000b7e7e7220 */ /* 0x000fe20000400000 */
[----:B------:R-:W-:Y:S01]  /*6db0*/  F2FP.SATFINITE.E4M3.F32.PACK_AB_MERGE_C R127, RZ, R127, RZ ;  /* 0x0000007fff7f723e */ /* 0x000fe200048070ff */
[----:B------:R-:W-:Y:S01]  /*6dc0*/  @!P4 STG.E.U8 desc[UR18][R20.64+0x10], R139 ;  /* 0x0000108b1400c986 */ /* 0x000fe2000c101112 */
[C---:B------:R-:W-:Y:S01]  /*6dd0*/  ISETP.LT.OR P4, PT, R6.reuse, 0x19, !P2 ;  /* 0x000000190600780c */ /* 0x040fe20005781670 */
[-C--:B------:R-:W-:Y:S01]  /*6de0*/  FMUL R123, R123, R11.reuse ;  /* 0x0000000b7b7b7220 */ /* 0x080fe20000400000 */
[----:B-1----:R-:W-:Y:S01]  /*6df0*/  F2FP.SATFINITE.E4M3.F32.PACK_AB_MERGE_C R27, RZ, R136, RZ ;  /* 0x00000088ff1b723e */ /* 0x002fe200048070ff */
[----:B------:R-:W-:Y:S01]  /*6e00*/  @!P6 STG.E.U8 desc[UR18][R18.64+0x10], R137 ;  /* 0x000010891200e986 */ /* 0x000fe2000c101112 */
[----:B------:R-:W-:Y:S01]  /*6e10*/  ISETP.LT.OR P6, PT, R6, 0x1a, !P2 ;  /* 0x0000001a0600780c */ /* 0x000fe200057c1670 */
[----:B------:R-:W-:Y:S01]  /*6e20*/  FMUL R124, R124, R11 ;  /* 0x0000000b7c7c7220 */ /* 0x000fe20000400000 */
[----:B------:R-:W-:Y:S01]  /*6e30*/  F2FP.SATFINITE.E4M3.F32.PACK_AB_MERGE_C R125, RZ, R125, RZ ;  /* 0x0000007dff7d723e */ /* 0x000fe200048070ff */
[-C--:B------:R-:W-:Y:S01]  /*6e40*/  FMUL R122, R122, R11.reuse ;  /* 0x0000000b7a7a7220 */ /* 0x080fe20000400000 */
[----:B0-----:R-:W-:Y:S01]  /*6e50*/  F2FP.SATFINITE.E4M3.F32.PACK_AB_MERGE_C R25, RZ, R134, RZ ;  /* 0x00000086ff19723e */ /* 0x001fe200048070ff */
[----:B------:R0:W-:Y:S01]  /*6e60*/  @!P5 STG.E.U8 desc[UR18][R18.64+0x11], R5 ;  /* 0x000011051200d986 */ /* 0x0001e2000c101112 */
[C---:B------:R-:W-:Y:S01]  /*6e70*/  ISETP.LT.OR P5, PT, R6.reuse, 0x1a, !P1 ;  /* 0x0000001a0600780c */ /* 0x040fe20004fa1670 */
        /* <DEDUP_REMOVED lines=11> */
[----:B0-----:R-:W-:Y:S01]  /*6f30*/  F2FP.SATFINITE.E4M3.F32.PACK_AB_MERGE_C R5, RZ, R132, RZ ;  /* 0x00000084ff05723e */ /* 0x001fe200048070ff */
[----:B------:R0:W-:Y:S01]  /*6f40*/  @!P5 STG.E.U8 desc[UR18][R18.64+0x19], R25 ;  /* 0x000019191200d986 */ /* 0x0001e2000c101112 */
[----:B------:R-:W-:Y:S01]  /*6f50*/  ISETP.LT.OR P5, PT, R6, 0x22, !P2 ;  /* 0x000000220600780c */ /* 0x000fe200057a1670 */
[----:B------:R-:W-:Y:S01]  /*6f60*/  FMUL R118, R118, R11 ;  /* 0x0000000b76767220 */ /* 0x000fe20000400000 */
[----:B------:R-:W-:Y:S01]  /*6f70*/  F2FP.SATFINITE.E4M3.F32.PACK_AB_MERGE_C R117, RZ, R117, RZ ;  /* 0x00000075ff75723e */ /* 0x000fe200048070ff */
[----:B------:R-:W-:Y:S01]  /*6f80*/  @!P4 STG.E.U8 desc[UR18][R18.64+0x18], R133 ;  /* 0x000018851200c986 */ /* 0x000fe2000c101112 */
[----:B------:R-:W-:Y:S01]  /*6f90*/  ISETP.LT.OR P4, PT, R6, 0x21, !P1 ;  /* 0x000000210600780c */ /* 0x000fe20004f81670 */
[-C--:B------:R-:W-:Y:S01]  /*6fa0*/  FMUL R116, R116, R11.reuse ;  /* 0x0000000b74747220 */ /* 0x080fe20000400000 */
[----:B-1----:R-:W-:Y:S01]  /*6fb0*/  F2FP.SATFINITE.E4M3.F32.PACK_AB_MERGE_C R27, RZ, R130, RZ ;  /* 0x00000082ff1b723e */ /* 0x002fe200048070ff */
[----:B------:R-:W-:Y:S01]  /*6fc0*/  @!P6 STG.E.U8 desc[UR18][R20.64+0x20], R131 ;  /* 0x000020831400e986 */ /* 0x000fe2000c101112 */
[----:B------:R-:W-:Y:S01]  /*6fd0*/  ISETP.LT.OR P6, PT, R6, 0x22, !P1 ;  /* 0x000000220600780c */ /* 0x000fe20004fc1670 */
[-C--:B------:R-:W-:Y:S01]  /*6fe0*/  FMUL R115, R115, R11.reuse ;  /* 0x0000000b73737220 */ /* 0x080fe20000400000 */
[-C--:B------:R-:W-:Y:S01]  /*6ff0*/  FMUL R113, R113, R11.reuse ;  /* 0x0000000b71717220 */ /* 0x080fe20000400000 */
[----:B0-----:R-:W-:Y:S01]  /*7000*/  F2FP.SATFINITE.E4M3.F32.PACK_AB_MERGE_C R25, RZ, R128, RZ ;  /* 0x00000080ff19723e */ /* 0x001fe200048070ff */
[-C--:B------:R-:W-:Y:S01]  /*7010*/  FMUL R114, R114, R11.reuse ;  /* 0x0000000b72727220 */ /* 0x080fe20000400000 */
        /* <DEDUP_REMOVED lines=33> */
[C---:B------:R-:W-:Y:S01]  /*7230*/  ISETP.LT.OR P4, PT, R6.reuse, 0x31, !P1 ;  /* 0x000000310600780c */ /* 0x040fe20004f81670 */
[-C--:B------:R-:W-:Y:S01]  /*7240*/  FMUL R103, R103, R11.reuse ;  /* 0x0000000b67677220 */ /* 0x080fe20000400000 */
[-C--:B------:R-:W-:Y:S01]  /*7250*/  FMUL R101, R101, R11.reuse ;  /* 0x0000000b65657220 */ /* 0x080fe20000400000 */
        /* <DEDUP_REMOVED lines=15> */
[C---:B------:R-:W-:Y:S01]  /*7350*/  ISETP.LT.OR P6, PT, R6.reuse, 0x3a, !P1 ;  /* 0x0000003a0600780c */ /* 0x040fe20004fc1670 */
        /* <DEDUP_REMOVED lines=20> */
[-C--:B------:R-:W-:Y:S01]  /*74a0*/  FMUL R92, R92, R11.reuse ;  /* 0x0000000b5c5c7220 */ /* 0x080fe20000400000 */
[-C--:B------:R-:W-:Y:S01]  /*74b0*/  FMUL R89, R89, R11.reuse ;  /* 0x0000000b59597220 */ /* 0x080fe20000400000 */
        /* <DEDUP_REMOVED lines=19> */
[----:B------:R-:W-:-:S02]  /*75f0*/  ISETP.LT.OR P6, PT, R6, 0x51, !P2 ;  /* 0x000000510600780c */ /* 0x000fc400057c1670 */
[----:B------:R-:W-:Y:S02]  /*7600*/  F2FP.SATFINITE.E4M3.F32.PACK_AB_MERGE_C R23, RZ, R23, RZ ;  /* 0x00000017ff17723e */ /* 0x000fe400048070ff */
[----:B0-----:R-:W-:Y:S01]  /*7610*/  F2FP.SATFINITE.E4M3.F32.PACK_AB_MERGE_C R5, RZ, R108, RZ ;  /* 0x0000006cff05723e */ /* 0x001fe200048070ff */
[----:B------:R0:W-:Y:S01]  /*7620*/  @!P5 STG.E.U8 desc[UR18][R18.64+0x49], R25 ;  /* 0x000049191200d986 */ /* 0x0001e2000c101112 */
[----:B------:R-:W-:-:S03]  /*7630*/  ISETP.LT.OR P5, PT, R6, 0x52, !P2 ;  /* 0x000000520600780c */ /* 0x000fc600057a1670 */
[----:B------:R-:W-:Y:S01]  /*7640*/  @!P4 STG.E.U8 desc[UR18][R18.64+0x48], R109 ;  /* 0x0000486d1200c986 */ /* 0x000fe2000c101112 */
[C---:B------:R-:W-:Y:S02]  /*7650*/  ISETP.LT.OR P4, PT, R6.reuse, 0x51, !P1 ;  /* 0x000000510600780c */ /* 0x040fe40004f81670 */
[----:B-1----:R-:W-:Y:S01]  /*7660*/  F2FP.SATFINITE.E4M3.F32.PACK_AB_MERGE_C R27, RZ, R106, RZ ;  /* 0x0000006aff1b723e */ /* 0x002fe200048070ff */
[----:B------:R-:W-:Y:S01]  /*7670*/  @!P6 STG.E.U8 desc[UR18][R20.64+0x50], R107 ;  /* 0x0000506b1400e986 */ /* 0x000fe2000c101112 */
[----:B------:R-:W-:Y:S02]  /*7680*/  ISETP.LT.OR P6, PT, R6, 0x52, !P1 ;  /* 0x000000520600780c */ /* 0x000fe40004fc1670 */
[----:B0-----:R-:W-:-:S03]  /*7690*/  F2FP.SATFINITE.E4M3.F32.PACK_AB_MERGE_C R25, RZ, R104, RZ ;  /* 0x00000068ff19723e */ /* 0x001fc600048070ff */
[----:B------:R0:W-:Y:S01]  /*76a0*/  @!P5 STG.E.U8 desc[UR18][R20.64+0x51], R5 ;  /* 0x000051051400d986 */ /* 0x0001e2000c101112 */
[----:B------:R-:W-:-:S03]  /*76b0*/  ISETP.LT.OR P5, PT, R6, 0x5a, !P2 ;  /* 0x0000005a0600780c */ /* 0x000fc600057a1670 */
[----:B------:R-:W-:Y:S01]  /*76c0*/  @!P4 STG.E.U8 desc[UR18][R18.64+0x50], R105 ;  /* 0x000050691200c986 */ /* 0x000fe2000c101112 */
[----:B------:R-:W-:-:S03]  /*76d0*/  ISETP.LT.OR P4, PT, R6, 0x59, !P2 ;  /* 0x000000590600780c */ /* 0x000fc60005781670 */
[----:B------:R1:W-:Y:S01]  /*76e0*/  @!P6 STG.E.U8 desc[UR18][R18.64+0x51], R27 ;  /* 0x0000511b1200e986 */ /* 0x0003e2000c101112 */
[----:B------:R-:W-:Y:S02]  /*76f0*/  ISETP.LT.OR P6, PT, R6, 0x59, !P1 ;  /* 0x000000590600780c */ /* 0x000fe40004fc1670 */
[----:B0-----:R-:W-:-:S03]  /*7700*/  F2FP.SATFINITE.E4M3.F32.PACK_AB_MERGE_C R5, RZ, R102, RZ ;  /* 0x00000066ff05723e */ /* 0x001fc600048070ff */
        /* <DEDUP_REMOVED lines=31> */
[C---:B------:R-:W-:Y:S02]  /*7900*/  ISETP.LT.OR P5, PT, R6.reuse, 0x79, !P2 ;  /* 0x000000790600780c */ /* 0x040fe400057a1670 */
[C---:B------:R-:W-:Y:S01]  /*7910*/  ISETP.LT.OR P2, PT, R6.reuse, 0x7a, !P2 ;  /* 0x0000007a0600780c */ /* 0x040fe20005741670 */
[----:B------:R2:W-:Y:S01]  /*7920*/  @!P4 STG.E.U8 desc[UR18][R20.64+0x70], R91 ;  /* 0x0000705b1400c986 */ /* 0x0005e2000c101112 */
[C---:B------:R-:W-:Y:S02]  /*7930*/  ISETP.LT.OR P4, PT, R6.reuse, 0x72, !P1 ;  /* 0x000000720600780c */ /* 0x040fe40004f81670 */
[----:B-1----:R-:W-:Y:S01]  /*7940*/  F2FP.SATFINITE.E4M3.F32.PACK_AB_MERGE_C R27, RZ, R88, RZ ;  /* 0x00000058ff1b723e */ /* 0x002fe200048070ff */
[----:B------:R2:W-:Y:S01]  /*7950*/  @!P6 STG.E.U8 desc[UR18][R18.64+0x70], R89 ;  /* 0x000070591200e986 */ /* 0x0005e2000c101112 */
[C---:B------:R-:W-:Y:S02]  /*7960*/  ISETP.LT.OR P6, PT, R6.reuse, 0x79, !P1 ;  /* 0x000000790600780c */ /* 0x040fe40004fc1670 */
[----:B------:R-:W-:-:S02]  /*7970*/  ISETP.LT.OR P1, PT, R6, 0x7a, !P1 ;  /* 0x0000007a0600780c */ /* 0x000fc40004f21670 */
[----:B0-----:R-:W-:-:S05]  /*7980*/  F2FP.SATFINITE.E4M3.F32.PACK_AB_MERGE_C R25, RZ, R22, RZ ;  /* 0x00000016ff19723e */ /* 0x001fca00048070ff */
[----:B------:R2:W-:Y:S04]  /*7990*/  @!P4 STG.E.U8 desc[UR18][R18.64+0x71], R5 ;  /* 0x000071051200c986 */ /* 0x0005e8000c101112 */
[----:B------:R2:W-:Y:S04]  /*79a0*/  @!P5 STG.E.U8 desc[UR18][R20.64+0x78], R17 ;  /* 0x000078111400d986 */ /* 0x0005e8000c101112 */
[----:B------:R2:W-:Y:S04]  /*79b0*/  @!P2 STG.E.U8 desc[UR18][R20.64+0x79], R25 ;  /* 0x000079191400a986 */ /* 0x0005e8000c101112 */
[----:B------:R2:W-:Y:S04]  /*79c0*/  @!P6 STG.E.U8 desc[UR18][R18.64+0x78], R23 ;  /* 0x000078171200e986 */ /* 0x0005e8000c101112 */
[----:B------:R2:W-:Y:S02]  /*79d0*/  @!P1 STG.E.U8 desc[UR18][R18.64+0x79], R27 ;  /* 0x0000791b12009986 */ /* 0x0005e4000c101112 */
.L_x_169:
[----:B------:R-:W-:Y:S05]  /*79e0*/  BSYNC B0 ;  /* 0x0000000000007941 */ /* 0x000fea0003800000 */
.L_x_39:
[C---:B------:R-:W-:Y:S01]  /*79f0*/  LEA R2, P1, R8.reuse, R2, 0x1 ;  /* 0x0000000208027211 */ /* 0x040fe200078208ff */
[----:B------:R-:W-:Y:S01]  /*7a00*/  ULDC.64 UR6, c[0x0][0x650] ;  /* 0x0001940000067ab9 */ /* 0x000fe20000000a00 */
[----:B-----5:R-:W-:Y:S01]  /*7a10*/  IMAD.U32 R4, RZ, RZ, UR16 ;  /* 0x00000010ff047e24 */ /* 0x020fe2000f8e00ff */
[----:B--2---:R-:W-:Y:S01]  /*7a20*/  PRMT R17, RZ, 0x7610, R17 ;  /* 0x00007610ff117816 */ /* 0x004fe20000000011 */
[----:B------:R-:W-:Y:S01]  /*7a30*/  IMAD.MOV.U32 R6, RZ, RZ, -0x1 ;  /* 0xffffffffff067424 */ /* 0x000fe200078e00ff */
[----:B------:R-:W-:Y:S01]  /*7a40*/  LEA.HI.X R3, R8, R3, R0, 0x1, P1 ;  /* 0x0000000308037211 */ /* 0x000fe200008f0c00 */
[----:B------:R2:W-:Y:S01]  /*7a50*/  SYNCS.ARRIVE.TRANS64.A1T0 RZ, [R4+UR21], RZ ;  /* 0x000000ff04ff79a7 */ /* 0x0005e20008100015 */
[----:B------:R-:W-:Y:S01]  /*7a60*/  ISETP.GE.U32.AND P1, PT, R2, UR6, PT ;  /* 0x0000000602007c0c */ /* 0x000fe2000bf26070 */
[----:B0-----:R-:W-:-:S03]  /*7a70*/  IMAD.MOV.U32 R5, RZ, RZ, -0x1 ;  /* 0xffffffffff057424 */ /* 0x001fc600078e00ff */
[----:B------:R-:W-:Y:S01]  /*7a80*/  ISETP.GE.U32.AND.EX P1, PT, R3, UR7, PT, P1 ;  /* 0x0000000703007c0c */ /* 0x000fe2000bf26110 */
[----:B--2---:R-:W-:-:S12]  /*7a90*/  IMAD.MOV.U32 R4, RZ, RZ, -0x1 ;  /* 0xffffffffff047424 */ /* 0x004fd800078e00ff */
[----:B------:R-:W-:Y:S05]  /*7aa0*/  @P1 BRA `(.L_x_170) ;  /* 0x0000000400601947 */ /* 0x000fea0003800000 */
[----:B------:R-:W0:Y:S01]  /*7ab0*/  S2R R28, SR_CTAID.X ;  /* 0x00000000001c7919 */ /* 0x000e220000002500 */
[----:B------:R-:W2:Y:S01]  /*7ac0*/  LDC.64 R22, c[0x0][0x628] ;  /* 0x00018a00ff167b82 */ /* 0x000ea20000000a00 */
[----:B------:R-:W-:Y:S01]  /*7ad0*/  ULDC UR6, c[0x0][0x150] ;  /* 0x0000540000067ab9 */ /* 0x000fe20000000800 */
[----:B-1--4-:R-:W-:Y:S01]  /*7ae0*/  IMAD.MOV.U32 R20, RZ, RZ, R2 ;  /* 0x000000ffff147224 */ /* 0x012fe200078e0002 */
[----:B------:R-:W1:Y:S01]  /*7af0*/  S2R R30, SR_CTAID.Y ;  /* 0x00000000001e7919 */ /* 0x000e620000002600 */
[----:B------:R-:W-:-:S04]  /*7b00*/  IMAD.MOV.U32 R21, RZ, RZ, R3 ;  /* 0x000000ffff157224 */ /* 0x000fc800078e0003 */
[----:B------:R-:W4:Y:S08]  /*7b10*/  LDC R31, c[0x0][0x144] ;  /* 0x00005100ff1f7b82 */ /* 0x000f300000000800 */
[----:B------:R-:W1:Y:S08]  /*7b20*/  LDC R6, c[0x0][0x630] ;  /* 0x00018c00ff067b82 */ /* 0x000e700000000800 */
[----:B------:R-:W1:Y:S01]  /*7b30*/  LDC.64 R26, c[0x0][0x620] ;  /* 0x00018800ff1a7b82 */ /* 0x000e620000000a00 */
[----:B--2---:R-:W-:-:S04]  /*7b40*/  ISETP.NE.U32.AND P1, PT, R22, RZ, PT ;  /* 0x000000ff1600720c */ /* 0x004fc80003f25070 */
[----:B------:R-:W-:Y:S02]  /*7b50*/  ISETP.NE.AND.EX P1, PT, R23, RZ, PT, P1 ;  /* 0x000000ff1700720c */ /* 0x000fe40003f25310 */
[----:B0-----:R-:W-:-:S05]  /*7b60*/  I2FP.F32.U32 R4, R28 ;  /* 0x0000001c00047245 */ /* 0x001fca0000201000 */
[----:B------:R-:W-:-:S04]  /*7b70*/  FMUL R4, R4, UR6 ;  /* 0x0000000604047c20 */ /* 0x000fc80008400000 */
[----:B------:R0:W2:Y:S02]  /*7b80*/  F2I.U32.TRUNC.NTZ R29, R4 ;  /* 0x00000004001d7305 */ /* 0x0000a4000020f000 */
[----:B----4-:R-:W-:Y:S05]  /*7b90*/  @!P1 BRA `(.L_x_171) ;  /* 0x0000000000289947 */ /* 0x010fea0003800000 */
[----:B------:R-:W4:Y:S02]  /*7ba0*/  LDC R5, c[0x0][0x634] ;  /* 0x00018d00ff057b82 */ /* 0x000f240000000800 */
[----:B----4-:R-:W-:-:S05]  /*7bb0*/  IADD3 R17, P1, R2, R5, RZ ;  /* 0x0000000502117210 */ /* 0x010fca0007f3e0ff */
[----:B---3--:R-:W-:-:S04]  /*7bc0*/  IMAD.X R25, RZ, RZ, R3, P1 ;  /* 0x000000ffff197224 */ /* 0x008fc800008e0603 */
[----:B0-----:R-:W-:-:S04]  /*7bd0*/  IMAD.WIDE.U32 R4, R25, R22, RZ ;  /* 0x0000001619047225 */ /* 0x001fc800078e00ff */
[----:B------:R-:W-:-:S04]  /*7be0*/  IMAD.WIDE.U32 R18, P1, R17, R23, R4 ;  /* 0x0000001711127225 */ /* 0x000fc80007820004 */
[----:B------:R-:W-:-:S04]  /*7bf0*/  IMAD.WIDE.U32 R4, R17, R22, RZ ;  /* 0x0000001611047225 */ /* 0x000fc800078e00ff */
[----:B------:R-:W-:Y:S01]  /*7c00*/  IMAD.X R21, RZ, RZ, RZ, P1 ;  /* 0x000000ffff157224 */ /* 0x000fe200008e06ff */
[----:B------:R-:W-:Y:S01]  /*7c10*/  IADD3 RZ, P1, R5, R18, RZ ;  /* 0x0000001205ff7210 */ /* 0x000fe20007f3e0ff */
[----:B------:R-:W-:-:S04]  /*7c20*/  IMAD.MOV.U32 R20, RZ, RZ, R19 ;  /* 0x000000ffff147224 */ /* 0x000fc800078e0013 */
[----:B------:R-:W-:-:S08]  /*7c30*/  IMAD.WIDE.U32.X R20, R25, R23, R20, P1 ;  /* 0x0000001719147225 */ /* 0x000fd000008e0414 */
.L_x_171:
[----:B------:R-:W4:Y:S01]  /*7c40*/  LDC.64 R34, c[0x0][0x640] ;  /* 0x00019000ff227b82 */ /* 0x000f220000000a00 */
[-C--:B-1-3--:R-:W-:Y:S01]  /*7c50*/  SHF.R.U64 R24, R20, R6.reuse, R21 ;  /* 0x0000000614187219 */ /* 0x08afe20000001215 */
[----:B--2---:R-:W-:Y:S01]  /*7c60*/  IMAD.MOV R29, RZ, RZ, -R29 ;  /* 0x000000ffff1d7224 */ /* 0x004fe200078e0a1d */
[----:B0-----:R-:W-:Y:S01]  /*7c70*/  SHF.R.U32.HI R4, RZ, R6, R21 ;  /* 0x00000006ff047219 */ /* 0x001fe20000011615 */
[----:B------:R-:W-:Y:S01]  /*7c80*/  ULDC UR6, c[0x0][0x154] ;  /* 0x0000550000067ab9 */ /* 0x000fe20000000800 */
[----:B------:R-:W-:Y:S01]  /*7c90*/  IADD3 R17, P1, RZ, -R24, RZ ;  /* 0x80000018ff117210 */ /* 0x000fe20007f3e0ff */
[----:B------:R-:W-:Y:S02]  /*7ca0*/  IMAD R29, R31, R29, R28 ;  /* 0x0000001d1f1d7224 */ /* 0x000fe400078e021c */
[----:B------:R-:W0:Y:S01]  /*7cb0*/  LDC R18, c[0x0][0x618] ;  /* 0x00018600ff127b82 */ /* 0x000e220000000800 */
[----:B------:R-:W-:Y:S02]  /*7cc0*/  IMAD.MOV.U32 R19, RZ, RZ, -0x1 ;  /* 0xffffffffff137424 */ /* 0x000fe400078e00ff */
[----:B------:R-:W-:-:S02]  /*7cd0*/  IMAD.X R5, RZ, RZ, ~R4, P1 ;  /* 0x000000ffff057224 */ /* 0x000fc400008e0e04 */
[----:B------:R-:W-:Y:S02]  /*7ce0*/  IMAD.MOV.U32 R21, RZ, RZ, 0x1 ;  /* 0x00000001ff157424 */ /* 0x000fe400078e00ff */
[-C--:B------:R-:W-:Y:S01]  /*7cf0*/  IMAD R6, R5, R26.reuse, RZ ;  /* 0x0000001a05067224 */ /* 0x080fe200078e02ff */
[----:B------:R-:W1:Y:S01]  /*7d00*/  LDC R20, c[0x0][0x608] ;  /* 0x00018200ff147b82 */ /* 0x000e620000000800 */
[----:B------:R-:W-:-:S04]  /*7d10*/  IMAD.WIDE.U32 R4, R17, R26, R2 ;  /* 0x0000001a11047225 */ /* 0x000fc800078e0002 */
[----:B------:R-:W-:Y:S01]  /*7d20*/  IMAD R17, R17, R27, R6 ;  /* 0x0000001b11117224 */ /* 0x000fe200078e0206 */
[----:B------:R-:W-:Y:S02]  /*7d30*/  I2FP.F32.U32 R6, R30 ;  /* 0x0000001e00067245 */ /* 0x000fe40000201000 */
[----:B------:R-:W2:Y:S01]  /*7d40*/  LDC R32, c[0x0][0x658] ;  /* 0x00019600ff207b82 */ /* 0x000ea20000000800 */
[----:B------:R-:W-:Y:S01]  /*7d50*/  IMAD.IADD R5, R5, 0x1, R17 ;  /* 0x0000000105057824 */ /* 0x000fe200078e0211 */
[----:B----4-:R-:W-:Y:S01]  /*7d60*/  ISETP.NE.U32.AND P1, PT, R34, RZ, PT ;  /* 0x000000ff2200720c */ /* 0x010fe20003f25070 */
[----:B------:R-:W-:-:S03]  /*7d70*/  FMUL R17, R6, UR6 ;  /* 0x0000000606117c20 */ /* 0x000fc60008400000 */
[----:B------:R-:W-:Y:S01]  /*7d80*/  ISETP.NE.AND.EX P1, PT, R35, RZ, PT, P1 ;  /* 0x000000ff2300720c */ /* 0x000fe20003f25310 */
[----:B------:R3:W4:Y:S01]  /*7d90*/  F2I.U32.TRUNC.NTZ R25, R17 ;  /* 0x0000001100197305 */ /* 0x000722000020f000 */
[----:B------:R-:W3:Y:S01]  /*7da0*/  LDC R27, c[0x0][0x148] ;  /* 0x00005200ff1b7b82 */ /* 0x000ee20000000800 */
[-CC-:B0-----:R-:W-:Y:S02]  /*7db0*/  SHF.R.U64 R22, R4, R18.reuse, R5.reuse ;  /* 0x0000001204167219 */ /* 0x181fe40000001205 */
[----:B------:R-:W-:-:S05]  /*7dc0*/  SHF.R.U32.HI R5, RZ, R18, R5 ;  /* 0x00000012ff057219 */ /* 0x000fca0000011605 */
[----:B------:R-:W0:Y:S01]  /*7dd0*/  LDC R28, c[0x0][0x600] ;  /* 0x00018000ff1c7b82 */ /* 0x000e220000000800 */
[-CC-:B-1----:R-:W-:Y:S02]  /*7de0*/  SHF.R.U64 R6, R22, R20.reuse, R5.reuse ;  /* 0x0000001416067219 */ /* 0x182fe40000001205 */
[----:B------:R-:W-:-:S05]  /*7df0*/  SHF.R.U32.HI R5, RZ, R20, R5 ;  /* 0x00000014ff057219 */ /* 0x000fca0000011605 */
[----:B------:R-:W1:Y:S01]  /*7e00*/  LDC R33, c[0x0][0x648] ;  /* 0x00019200ff217b82 */ /* 0x000e620000000800 */
[-CC-:B--2---:R-:W-:Y:S02]  /*7e10*/  SHF.R.U64 R26, R6, R32.reuse, R5.reuse ;  /* 0x00000020061a7219 */ /* 0x184fe40000001205 */
[-C--:B------:R-:W-:Y:S02]  /*7e20*/  SHF.L.U32 R19, R19, R32.reuse, RZ ;  /* 0x0000002013137219 */ /* 0x080fe400000006ff */
[-C--:B------:R-:W-:Y:S01]  /*7e30*/  SHF.R.U32.HI R5, RZ, R32.reuse, R5 ;  /* 0x00000020ff057219 */ /* 0x080fe20000011605 */
[----:B------:R-:W-:Y:S01]  /*7e40*/  IMAD.MOV.U32 R4, RZ, RZ, R26 ;  /* 0x000000ffff047224 */ /* 0x000fe200078e001a */
[----:B------:R-:W-:Y:S01]  /*7e50*/  SHF.L.U32 R32, R21, R32, RZ ;  /* 0x0000002015207219 */ /* 0x000fe200000006ff */
[----:B------:R-:W2:Y:S01]  /*7e60*/  LDC R36, c[0x0][0x638] ;  /* 0x00018e00ff247b82 */ /* 0x000ea20000000800 */
[----:B------:R-:W-:-:S07]  /*7e70*/  LOP3.LUT R31, RZ, R19, RZ, 0x33, !PT ;  /* 0x00000013ff1f7212 */ /* 0x000fce00078e33ff */
[----:B------:R-:W0:Y:S01]  /*7e80*/  LDC R37, c[0x0][0x610] ;  /* 0x00018400ff257b82 */ /* 0x000e220000000800 */
[----:B----4-:R-:W-:Y:S05]  /*7e90*/  @!P1 BRA `(.L_x_172) ;  /* 0x0000000000289947 */ /* 0x010fea0003800000 */
[----:B---3--:R-:W3:Y:S02]  /*7ea0*/  LDC R17, c[0x0][0x64c] ;  /* 0x00019300ff117b82 */ /* 0x008ee40000000800 */
        /* <DEDUP_REMOVED lines=9> */
.L_x_172:
[----:B-1----:R-:W-:Y:S01]  /*7f40*/  SHF.R.U64 R4, R4, R33, R5 ;  /* 0x0000002104047219 */ /* 0x002fe20000001205 */
[----:B0-----:R-:W-:Y:S01]  /*7f50*/  VIADD R19, R28, 0xffffffff ;  /* 0xffffffff1c137836 */ /* 0x001fe20000000000 */
[----:B---3--:R-:W-:Y:S01]  /*7f60*/  LOP3.LUT R17, R6, R31, RZ, 0xc0, !PT ;  /* 0x0000001f06117212 */ /* 0x008fe200078ec0ff */
[----:B------:R-:W-:Y:S02]  /*7f70*/  IMAD.MOV R25, RZ, RZ, -R25 ;  /* 0x000000ffff197224 */ /* 0x000fe400078e0a19 */
[----:B------:R-:W-:Y:S01]  /*7f80*/  IMAD.MOV R5, RZ, RZ, -R4 ;  /* 0x000000ffff057224 */ /* 0x000fe200078e0a04 */
[----:B------:R-:W-:Y:S01]  /*7f90*/  LOP3.LUT R19, R22, R19, RZ, 0xc0, !PT ;  /* 0x0000001316137212 */ /* 0x000fe200078ec0ff */
[----:B------:R-:W-:Y:S02]  /*7fa0*/  IMAD R6, R32, R4, R17 ;  /* 0x0000000420067224 */ /* 0x000fe400078e0211 */
[----:B------:R-:W-:Y:S02]  /*7fb0*/  @P3 IMAD R29, R27, R25, R30 ;  /* 0x000000191b1d3224 */ /* 0x000fe400078e021e */
[----:B--2---:R-:W-:-:S02]  /*7fc0*/  IMAD R4, R5, R36, R26 ;  /* 0x0000002405047224 */ /* 0x004fc400078e021a */
[----:B------:R-:W-:Y:S02]  /*7fd0*/  IMAD R6, R6, R37, R29 ;  /* 0x0000002506067224 */ /* 0x000fe400078e021d */
[----:B------:R-:W-:Y:S02]  /*7fe0*/  IMAD R19, R4, R28, R19 ;  /* 0x0000001c04137224 */ /* 0x000fe400078e0213 */
[----:B------:R-:W-:Y:S02]  /*7ff0*/  IMAD.MOV.U32 R17, RZ, RZ, 0x1 ;  /* 0x00000001ff117424 */ /* 0x000fe400078e00ff */
[----:B------:R-:W-:Y:S01]  /*8000*/  IMAD.MOV.U32 R4, RZ, RZ, R24 ;  /* 0x000000ffff047224 */ /* 0x000fe200078e0018 */
[----:B------:R-:W-:Y:S02]  /*8010*/  SEL R5, R19, R6, !P3 ;  /* 0x0000000613057207 */ /* 0x000fe40005800000 */
[----:B------:R-:W-:-:S07]  /*8020*/  SEL R6, R6, R19, !P3 ;  /* 0x0000001306067207 */ /* 0x000fce0005800000 */
.L_x_170:
[----:B------:R-:W-:Y:S02]  /*8030*/  LOP3.LUT P1, RZ, R17, 0xff, RZ, 0xc0, !PT ;  /* 0x000000ff11ff7812 */ /* 0x000fe4000782c0ff */
[----:B------:R-:W-:-:S11]  /*8040*/  LOP3.LUT R150, R150, 0x1, RZ, 0x3c, !PT ;  /* 0x0000000196967812 */ /* 0x000fd600078e3cff */
[----:B------:R-:W-:Y:S05]  /*8050*/  @P1 BRA `(.L_x_173) ;  /* 0xffffff9400481947 */ /* 0x000fea000383ffff */
[----:B------:R-:W-:Y:S05]  /*8060*/  EXIT ;  /* 0x000000000000794d */ /* 0x000fea0003800000 */
.L_x_17:
[----:B------:R-:W-:-:S08]  /*8070*/  ISETP.NE.AND P0, PT, R17, RZ, PT ;  /* 0x000000ff1100720c */ /* 0x000fd00003f05270 */
[----:B--23-5:R-:W0:-:S00]  /*8080*/  USETMAXREG.DEALLOC.CTAPOOL 0x28 ;  /* 0x00000028000079c8 */ /* 0x02ce0000080e0500 */
[----:B------:R-:W-:Y:S05]  /*8090*/  @P0 EXIT ;  /* 0x000000000000094d */ /* 0x000fea0003800000 */
[----:B0-----:R-:W-:Y:S01]  /*80a0*/  LOP3.LUT P0, RZ, R18, 0xff, RZ, 0xc0, !PT ;  /* 0x000000ff12ff7812 */ /* 0x001fe2000780c0ff */
[----:B------:R-:W-:Y:S02]  /*80b0*/  IMAD.MOV.U32 R12, RZ, RZ, 0x1 ;  /* 0x00000001ff0c7424 */ /* 0x000fe400078e00ff */
[----:B------:R-:W-:-:S10]  /*80c0*/  IMAD.MOV.U32 R13, RZ, RZ, RZ ;  /* 0x000000ffff0d7224 */ /* 0x000fd400078e00ff */
[----:B------:R-:W-:Y:S05]  /*80d0*/  @!P0 BRA `(.L_x_174) ;  /* 0x0000000c00208947 */ /* 0x000fea0003800000 */
[----:B------:R-:W0:Y:S01]  /*80e0*/  S2UR UR8, SR_CgaCtaId ;  /* 0x00000000000879c3 */ /* 0x000e220000008800 */
[----:B------:R-:W-:Y:S01]  /*80f0*/  LOP3.LUT P0, RZ, R16, 0x1f, RZ, 0xc0, !PT ;  /* 0x0000001f10ff7812 */ /* 0x000fe2000780c0ff */
[----:B------:R-:W-:Y:S01]  /*8100*/  ULDC UR5, c[0x0][0x658] ;  /* 0x0001960000057ab9 */ /* 0x000fe20000000800 */
[----:B------:R-:W-:Y:S01]  /*8110*/  UMOV UR6, 0xffffffff ;  /* 0xffffffff00067882 */ /* 0x000fe20000000000 */
[----:B------:R-:W-:Y:S01]  /*8120*/  BSSY B0, `(.L_x_174) ;  /* 0x00000c3000007945 */ /* 0x000fe20003800000 */
[C---:B------:R-:W-:Y:S01]  /*8130*/  ISETP.NE.AND P2, PT, R14.reuse, RZ, PT ;  /* 0x000000ff0e00720c */ /* 0x040fe20003f45270 */
[----:B------:R-:W-:Y:S01]  /*8140*/  USHF.L.U32 UR6, UR6, UR5, URZ ;  /* 0x0000000506067299 */ /* 0x000fe2000800063f */
[----:B------:R-:W-:Y:S01]  /*8150*/  ISETP.NE.OR P0, PT, R14, RZ, !P0 ;  /* 0x000000ff0e00720c */ /* 0x000fe20004705670 */
[----:B------:R-:W-:Y:S01]  /*8160*/  IMAD.MOV.U32 R15, RZ, RZ, 0x1 ;  /* 0x00000001ff0f7424 */ /* 0x000fe200078e00ff */
[----:B------:R-:W-:Y:S01]  /*8170*/  LOP3.LUT R14, R7, 0x2, RZ, 0xfc, !PT ;  /* 0x00000002070e7812 */ /* 0x000fe200078efcff */
[----:B------:R-:W-:Y:S01]  /*8180*/  IMAD.MOV.U32 R12, RZ, RZ, 0x1 ;  /* 0x00000001ff0c7424 */ /* 0x000fe200078e00ff */
[----:B------:R-:W-:Y:S01]  /*8190*/  ULDC UR4, c[0x0][0x600] ;  /* 0x0001800000047ab9 */ /* 0x000fe20000000800 */
[----:B------:R-:W-:Y:S01]  /*81a0*/  IMAD.MOV.U32 R13, RZ, RZ, RZ ;  /* 0x000000ffff0d7224 */ /* 0x000fe200078e00ff */
[----:B------:R-:W-:Y:S01]  /*81b0*/  UMOV UR7, 0x1 ;  /* 0x0000000100077882 */ /* 0x000fe20000000000 */
[----:B------:R-:W-:-:S02]  /*81c0*/  UIADD3 UR21, UR13, 0x1, URZ ;  /* 0x000000010d157890 */ /* 0x000fc4000fffe03f */
[----:B------:R-:W-:Y:S02]  /*81d0*/  UIADD3 UR16, UR4, -0x1, URZ ;  /* 0xffffffff04107890 */ /* 0x000fe4000fffe03f */
[----:B------:R-:W-:Y:S02]  /*81e0*/  USHF.L.U32 UR18, UR7, UR5, URZ ;  /* 0x0000000507127299 */ /* 0x000fe4000800063f */
[----:B------:R-:W-:Y:S01]  /*81f0*/  ULOP3.LUT UR17, URZ, UR6, URZ, 0x33, !UPT ;  /* 0x000000063f117292 */ /* 0x000fe2000f8e333f */
[----:B------:R-:W-:Y:S01]  /*8200*/  ULDC.64 UR22, c[0x0][0x198] ;  /* 0x0000660000167ab9 */ /* 0x000fe20000000a00 */
[----:B0-----:R-:W-:-:S10]  /*8210*/  IMAD.U32 R17, RZ, RZ, UR8 ;  /* 0x00000008ff117e24 */ /* 0x001fd4000f8e00ff */
.L_x_186:
[----:B------:R-:W-:-:S03]  /*8220*/  UMOV UR4, 0xffffffff ;  /* 0xffffffff00047882 */ /* 0x000fc60000000000 */
[----:B------:R-:W-:Y:S05]  /*8230*/  BRA.DIV UR4, `(.L_x_175) ;  /* 0x0000000e04c47947 */ /* 0x000fea000b800000 */
[----:B------:R-:W-:-:S13]  /*8240*/  ELECT P1, URZ, PT ;  /* 0x00000000003f782f */ /* 0x000fda0003820000 */
.L_x_198:
[----:B------:R-:W0:Y:S01]  /*8250*/  LDC R10, c[0x0][0x28c] ;  /* 0x0000a300ff0a7b82 */ /* 0x000e220000000800 */
[----:B------:R-:W-:Y:S01]  /*8260*/  BSSY B1, `(.L_x_176) ;  /* 0x000003b000017945 */ /* 0x000fe20003800000 */
[----:B0-----:R-:W-:-:S13]  /*8270*/  ISETP.LT.OR P1, PT, R10, 0x1, !P1 ;  /* 0x000000010a00780c */ /* 0x001fda0004f21670 */
[----:B------:R-:W-:Y:S05]  /*8280*/  @P1 BRA `(.L_x_177) ;  /* 0x0000000000e01947 */ /* 0x000fea0003800000 */
[----:B------:R-:W-:Y:S02]  /*8290*/  IMAD R17, R6, 0x2, R17 ;  /* 0x0000000206117824 */ /* 0x000fe400078e0211 */
[----:B------:R-:W-:Y:S02]  /*82a0*/  IMAD.SHL.U32 R18, R5, 0x80, RZ ;  /* 0x0000008005127824 */ /* 0x000fe400078e00ff */
[----:B------:R-:W-:Y:S02]  /*82b0*/  IMAD.MOV.U32 R20, RZ, RZ, RZ ;  /* 0x000000ffff147224 */ /* 0x000fe400078e00ff */
[----:B------:R-:W-:Y:S02]  /*82c0*/  IMAD.U32 R22, RZ, RZ, UR21 ;  /* 0x00000015ff167e24 */ /* 0x000fe4000f8e00ff */
[----:B------:R-:W-:Y:S02]  /*82d0*/  IMAD.MOV.U32 R5, RZ, RZ, R12 ;  /* 0x000000ffff057224 */ /* 0x000fe400078e000c */
[----:B------:R-:W-:-:S02]  /*82e0*/  IMAD.MOV.U32 R6, RZ, RZ, R13 ;  /* 0x000000ffff067224 */ /* 0x000fc400078e000d */
[----:B------:R-:W-:-:S07]  /*82f0*/  IMAD.SHL.U32 R16, R17, 0x20, RZ ;  /* 0x0000002011107824 */ /* 0x000fce00078e00ff */
.L_x_181:
[----:B------:R-:W0:Y:S01]  /*8300*/  S2UR UR4, SR_CgaCtaId ;  /* 0x00000000000479c3 */ /* 0x000e220000008800 */
[----:B------:R-:W-:-:S07]  /*8310*/  MOV R10, 0x400 ;  /* 0x00000400000a7802 */ /* 0x000fce0000000f00 */
[----:B------:R-:W1:Y:S01]  /*8320*/  @!P2 LDC R11, c[0x0][0x500] ;  /* 0x00014000ff0bab82 */ /* 0x000e620000000800 */
[----:B0-----:R-:W-:-:S05]  /*8330*/  IMAD.U32 R17, RZ, RZ, UR4 ;  /* 0x00000004ff117e24 */ /* 0x001fca000f8e00ff */
[----:B------:R-:W-:Y:S02]  /*8340*/  LEA R21, R17, R10, 0x18 ;  /* 0x0000000a11157211 */ /* 0x000fe400078ec0ff */
[----:B------:R-:W-:-:S03]  /*8350*/  SHF.L.U32 R10, R5, 0x1f, RZ ;  /* 0x0000001f050a7819 */ /* 0x000fc600000006ff */
[----:B------:R-:W-:-:S04]  /*8360*/  IMAD R19, R6, 0x8, R21 ;  /* 0x0000000806137824 */ /* 0x000fc800078e0215 */
[----:B------:R-:W0:Y:S02]  /*8370*/  SYNCS.PHASECHK.TRANS64.TRYWAIT P1, [R19+URZ+0x18], R10 ;  /* 0x0000180a130075a7 */ /* 0x000e24000802017f */
[----:B01----:R-:W-:Y:S05]  /*8380*/  @!P1 BRA `(.L_x_178) ;  /* 0x0000000c00909947 */ /* 0x003fea0003800000 */
.L_x_199:
[----:B0-----:R-:W-:Y:S01]  /*8390*/  PRMT R10, R14, 0x9910, RZ ;  /* 0x000099100e0a7816 */ /* 0x001fe200000000ff */
[----:B------:R0:W-:Y:S03]  /*83a0*/  @!P2 SYNCS.ARRIVE.TRANS64 RZ, [R19+URZ], R11 ;  /* 0x0000000b13ffa9a7 */ /* 0x0001e6000800003f */
[----:B------:R-:W-:-:S13]  /*83b0*/  ISETP.NE.AND P1, PT, R10, 0x2, PT ;  /* 0x000000020a00780c */ /* 0x000fda0003f25270 */
[----:B0-----:R-:W-:Y:S05]  /*83c0*/  @P1 BRA `(.L_x_179) ;  /* 0x0000000000041947 */ /* 0x001fea0003800000 */
[----:B------:R-:W-:Y:S01]  /*83d0*/  BPT.TRAP 0x1 ;  /* 0x000000040000795c */ /* 0x000fe20000300000 */
.L_x_179:
[----:B------:R-:W-:Y:S05]  /*83e0*/  @P0 BRA `(.L_x_180) ;  /* 0x0000000000040947 */ /* 0x000fea0003800000 */
[----:B------:R-:W-:Y:S01]  /*83f0*/  BPT.TRAP 0x1 ;  /* 0x000000040000795c */ /* 0x000fe20000300000 */
.L_x_180:
[----:B------:R-:W-:Y:S01]  /*8400*/  IMAD R10, R6, 0x2, R17 ;  /* 0x00000002060a7824 */ /* 0x000fe200078e0211 */
[----:B------:R-:W-:Y:S01]  /*8410*/  R2UR UR9, R19 ;  /* 0x00000000130972ca */ /* 0x000fe200000e0000 */
[----:B------:R-:W-:Y:S01]  /*8420*/  VIADD R22, R22, 0xffffffff ;  /* 0xffffffff16167836 */ /* 0x000fe20000000000 */
[----:B------:R-:W-:Y:S01]  /*8430*/  UIADD3 UR4, UP0, UR22, 0xf0, URZ ;  /* 0x000000f016047890 */ /* 0x000fe2000ff1e03f */
[--C-:B------:R-:W-:Y:S01]  /*8440*/  IMAD.U32 R10, R10, 0x800, R21.reuse ;  /* 0x000008000a0a7824 */ /* 0x100fe200078e0015 */
[----:B------:R-:W-:Y:S01]  /*8450*/  R2UR UR11, R16 ;  /* 0x00000000100b72ca */ /* 0x000fe200000e0000 */
[----:B------:R-:W-:Y:S01]  /*8460*/  IMAD R21, R6, 0x2000, R21 ;  /* 0x0000200006157824 */ /* 0x000fe200078e0215 */
[----:B------:R-:W-:Y:S01]  /*8470*/  R2UR UR10, R20 ;  /* 0x00000000140a72ca */ /* 0x000fe200000e0000 */
[----:B------:R-:W-:Y:S01]  /*8480*/  UIADD3 UR24, UP1, UR22, 0x1f0, URZ ;  /* 0x000001f016187890 */ /* 0x000fe2000ff3e03f */
[----:B------:R-:W-:Y:S01]  /*8490*/  R2UR UR5, R10 ;  /* 0x000000000a0572ca */ /* 0x000fe200000e0000 */
[----:B------:R-:W-:Y:S01]  /*84a0*/  VIADD R6, R6, 0x1 ;  /* 0x0000000106067836 */ /* 0x000fe20000000000 */
[----:B------:R-:W-:Y:S01]  /*84b0*/  R2UR UR8, R21 ;  /* 0x00000000150872ca */ /* 0x000fe200000e0000 */
[----:B------:R-:W-:Y:S01]  /*84c0*/  UIADD3.X UR25, URZ, UR23, URZ, UP1, !UPT ;  /* 0x000000173f197290 */ /* 0x000fe20008ffe43f */
[----:B------:R-:W-:Y:S01]  /*84d0*/  R2UR UR12, R4 ;  /* 0x00000000040c72ca */ /* 0x000fe200000e0000 */
[----:B------:R-:W-:Y:S01]  /*84e0*/  UMOV UR20, 0x30000 ;  /* 0x0003000000147882 */ /* 0x000fe20000000000 */
[----:B------:R-:W-:Y:S01]  /*84f0*/  R2UR UR19, R18 ;  /* 0x00000000121372ca */ /* 0x000fe200000e0000 */
[----:B------:R-:W-:Y:S01]  /*8500*/  UMOV UR6, 0x0 ;  /* 0x0000000000067882 */ /* 0x000fe20000000000 */
[----:B------:R-:W-:Y:S01]  /*8510*/  ISETP.GT.AND P4, PT, R22, 0x1, PT ;  /* 0x000000011600780c */ /* 0x000fe20003f84270 */
[----:B------:R-:W-:Y:S01]  /*8520*/  UMOV UR7, 0x10000000 ;  /* 0x1000000000077882 */ /* 0x000fe20000000000 */
[----:B------:R-:W-:Y:S01]  /*8530*/  ISETP.NE.AND P1, PT, R6, 0x3, PT ;  /* 0x000000030600780c */ /* 0x000fe20003f25270 */
[----:B------:R-:W-:-:S02]  /*8540*/  VIADD R20, R20, 0x40 ;  /* 0x0000004014147836 */ /* 0x000fc40000000000 */
[----:B------:R-:W-:Y:S01]  /*8550*/  UIADD3 UR14, UR5, 0x100, URZ ;  /* 0x00000100050e7890 */ /* 0x000fe2000fffe03f */
[----:B------:R-:W-:Y:S01]  /*8560*/  SEL R10, RZ, 0x1, P1 ;  /* 0x00000001ff0a7807 */ /* 0x000fe20000800000 */
[----:B------:R-:W-:Y:S01]  /*8570*/  UIADD3.X UR5, URZ, UR23, URZ, UP0, !UPT ;  /* 0x000000173f057290 */ /* 0x000fe200087fe43f */
[----:B------:R-:W-:Y:S01]  /*8580*/  SEL R6, R6, RZ, P1 ;  /* 0x000000ff06067207 */ /* 0x000fe20000800000 */
[----:B------:R-:W-:Y:S01]  /*8590*/  UIADD3 UR15, UR8, 0x3100, URZ ;  /* 0x00003100080f7890 */ /* 0x000fe2000fffe03f */
[----:B------:R-:W-:Y:S02]  /*85a0*/  LOP3.LUT R5, R5, R10, RZ, 0x3c, !PT ;  /* 0x0000000a05057212 */ /* 0x000fe400078e3cff */
[----:B------:R-:W-:-:S04]  /*85b0*/  UMOV UR8, UR14 ;  /* 0x0000000e00087c82 */ /* 0x000fc80008000000 */
[----:B------:R0:W-:Y:S02]  /*85c0*/  UTMALDG.3D.MULTICAST [UR8], [UR4], UR20, desc[UR6] ;  /* 0x00000608040073b4 */ /* 0x0001e40008011814 */
[----:B0-----:R-:W-:Y:S01]  /*85d0*/  UMOV UR8, UR15 ;  /* 0x0000000f00087c82 */ /* 0x001fe20008000000 */
[----:B------:R-:W-:Y:S02]  /*85e0*/  UMOV UR11, UR19 ;  /* 0x00000013000b7c82 */ /* 0x000fe40008000000 */
[----:B------:R0:W-:Y:S02]  /*85f0*/  UTMALDG.3D [UR8], [UR24], desc[UR6] ;  /* 0x00000608180075b4 */ /* 0x0001e40008011000 */
[----:B0-----:R-:W-:Y:S05]  /*8600*/  @P4 BRA `(.L_x_181) ;  /* 0xfffffffc003c4947 */ /* 0x001fea000383ffff */
.L_x_177:
[----:B------:R-:W-:Y:S05]  /*8610*/  BSYNC B1 ;  /* 0x0000000000017941 */ /* 0x000fea0003800000 */
.L_x_176:
[----:B------:R-:W-:Y:S01]  /*8620*/  LOP3.LUT P5, RZ, R15, 0xff, RZ, 0xc0, !PT ;  /* 0x000000ff0fff7812 */ /* 0x000fe200078ac0ff */
[----:B------:R-:W-:Y:S01]  /*8630*/  VIADD R6, R13, UR13 ;  /* 0x0000000d0d067c36 */ /* 0x000fe20008000000 */
[----:B------:R-:W-:Y:S01]  /*8640*/  ULDC.64 UR4, c[0x0][0x650] ;  /* 0x0001940000047ab9 */ /* 0x000fe20000000a00 */
[----:B------:R-:W-:Y:S01]  /*8650*/  IMAD.U32 R11, RZ, RZ, UR13 ;  /* 0x0000000dff0b7e24 */ /* 0x000fe2000f8e00ff */
[----:B------:R-:W-:Y:S01]  /*8660*/  UISETP.GE.U32.AND UP0, UPT, UR13, 0x3, UPT ;  /* 0x000000030d00788c */ /* 0x000fe2000bf06070 */
[----:B------:R-:W-:Y:S01]  /*8670*/  BSSY B1, `(.L_x_182) ;  /* 0x000006b000017945 */ /* 0x000fe20003800000 */
[----:B------:R-:W-:Y:S02]  /*8680*/  ISETP.GT.U32.AND P1, PT, R6, 0x2, PT ;  /* 0x000000020600780c */ /* 0x000fe40003f24070 */
[----:B------:R-:W-:Y:S02]  /*8690*/  PRMT R15, RZ, 0x7610, R15 ;  /* 0x00007610ff0f7816 */ /* 0x000fe4000000000f */
[----:B------:R-:W-:-:S02]  /*86a0*/  ISETP.LT.U32.AND P1, PT, R11, 0x3, P1 ;  /* 0x000000030b00780c */ /* 0x000fc40000f21070 */
[----:B------:R-:W-:Y:S01]  /*86b0*/  PLOP3.LUT P4, PT, PT, PT, UP0, 0x80, 0x0 ;  /* 0x000000000000781c */ /* 0x000fe20003f8f008 */
[----:B------:R-:W0:Y:S01]  /*86c0*/  @P5 S2R R17, SR_CgaCtaId ;  /* 0x0000000000115919 */ /* 0x000e220000008800 */
[----:B------:R-:W-:-:S04]  /*86d0*/  @P5 MOV R4, 0x400 ;  /* 0x0000040000045802 */ /* 0x000fc80000000f00 */
[----:B0-----:R-:W-:Y:S01]  /*86e0*/  @P5 LEA R10, R17, R4, 0x18 ;  /* 0x00000004110a5211 */ /* 0x001fe200078ec0ff */
[----:B------:R-:W-:-:S03]  /*86f0*/  IMAD.WIDE.U32 R4, R6, -0x55555555, RZ ;  /* 0xaaaaaaab06047825 */ /* 0x000fc600078e00ff */
[----:B------:R0:W-:Y:S01]  /*8700*/  @P5 SYNCS.ARRIVE.TRANS64.A1T0 RZ, [R10+URZ+0x68], RZ ;  /* 0x000068ff0aff59a7 */ /* 0x0001e2000810003f */
[----:B------:R-:W-:Y:S01]  /*8710*/  IADD3 R2, P5, R2, R8, RZ ;  /* 0x0000000802027210 */ /* 0x000fe20007fbe0ff */
[----:B------:R-:W-:Y:S01]  /*8720*/  IMAD.MOV.U32 R4, RZ, RZ, -0x1 ;  /* 0xffffffffff047424 */ /* 0x000fe200078e00ff */
[----:B------:R-:W-:Y:S02]  /*8730*/  SHF.R.U32.HI R11, RZ, 0x1, R5 ;  /* 0x00000001ff0b7819 */ /* 0x000fe40000011605 */
[----:B------:R-:W-:Y:S01]  /*8740*/  SEL R5, RZ, 0x1, !P1 ;  /* 0x00000001ff057807 */ /* 0x000fe20004800000 */
[----:B------:R-:W-:Y:S01]  /*8750*/  IMAD.X R3, R3, 0x1, R0, P5 ;  /* 0x0000000103037824 */ /* 0x000fe200028e0600 */
[----:B------:R-:W-:Y:S01]  /*8760*/  ISETP.GE.U32.AND P1, PT, R2, UR4, PT ;  /* 0x0000000402007c0c */ /* 0x000fe2000bf26070 */
[----:B------:R-:W-:Y:S01]  /*8770*/  IMAD R13, R11, -0x3, R6 ;  /* 0xfffffffd0b0d7824 */ /* 0x000fe200078e0206 */
[----:B------:R-:W-:Y:S01]  /*8780*/  LOP3.LUT R12, R12, R5, RZ, 0x3c, !PT ;  /* 0x000000050c0c7212 */ /* 0x000fe200078e3cff */
[----:B------:R-:W-:Y:S01]  /*8790*/  IMAD.MOV.U32 R6, RZ, RZ, -0x1 ;  /* 0xffffffffff067424 */ /* 0x000fe200078e00ff */
[----:B------:R-:W-:Y:S01]  /*87a0*/  ISETP.GE.U32.AND.EX P1, PT, R3, UR5, PT, P1 ;  /* 0x0000000503007c0c */ /* 0x000fe2000bf26110 */
[----:B------:R-:W-:Y:S01]  /*87b0*/  IMAD.MOV.U32 R5, RZ, RZ, -0x1 ;  /* 0xffffffffff057424 */ /* 0x000fe200078e00ff */
[----:B------:R-:W-:-:S02]  /*87c0*/  @P4 LOP3.LUT R12, R12, 0x1, R11, 0x78, !PT ;  /* 0x000000010c0c4812 */ /* 0x000fc400078e780b */
[----:B0-----:R-:W-:-:S09]  /*87d0*/  PRMT R10, RZ, 0x7610, R10 ;  /* 0x00007610ff0a7816 */ /* 0x001fd2000000000a */
[----:B------:R-:W-:Y:S05]  /*87e0*/  @P1 BRA `(.L_x_183) ;  /* 0x00000004004c1947 */ /* 0x000fea0003800000 */
[----:B------:R-:W0:Y:S01]  /*87f0*/  S2R R18, SR_CTAID.X ;  /* 0x0000000000127919 */ /* 0x000e220000002500 */
[----:B------:R-:W-:Y:S01]  /*8800*/  ULDC.64 UR4, c[0x0][0x628] ;  /* 0x00018a0000047ab9 */ /* 0x000fe20000000a00 */
[----:B------:R-:W1:Y:S01]  /*8810*/  LDC R19, c[0x0][0x144] ;  /* 0x00005100ff137b82 */ /* 0x000e620000000800 */
[----:B------:R-:W-:Y:S01]  /*8820*/  ISETP.NE.U32.AND P1, PT, RZ, UR4, PT ;  /* 0x00000004ff007c0c */ /* 0x000fe2000bf25070 */
[----:B------:R-:W2:Y:S01]  /*8830*/  S2R R6, SR_CTAID.Y ;  /* 0x0000000000067919 */ /* 0x000ea20000002600 */
[----:B------:R-:W-:Y:S01]  /*8840*/  ULDC UR7, c[0x0][0x630] ;  /* 0x00018c0000077ab9 */ /* 0x000fe20000000800 */
[----:B------:R-:W-:Y:S01]  /*8850*/  ULDC UR8, c[0x0][0x150] ;  /* 0x0000540000087ab9 */ /* 0x000fe20000000800 */
[----:B------:R-:W-:Y:S01]  /*8860*/  ISETP.NE.AND.EX P1, PT, RZ, UR5, PT, P1 ;  /* 0x00000005ff007c0c */ /* 0x000fe2000bf25310 */
[----:B------:R-:W-:Y:S02]  /*8870*/  IMAD.MOV.U32 R4, RZ, RZ, R2 ;  /* 0x000000ffff047224 */ /* 0x000fe400078e0002 */
[----:B------:R-:W-:Y:S01]  /*8880*/  IMAD.MOV.U32 R5, RZ, RZ, R3 ;  /* 0x000000ffff057224 */ /* 0x000fe200078e0003 */
[----:B0-----:R-:W-:-:S09]  /*8890*/  I2FP.F32.U32 R20, R18 ;  /* 0x0000001200147245 */ /* 0x001fd20000201000 */
[----:B------:R-:W-:Y:S05]  /*88a0*/  @!P1 BRA `(.L_x_184) ;  /* 0x0000000000289947 */ /* 0x000fea0003800000 */
[----:B------:R-:W-:Y:S02]  /*88b0*/  ULDC UR6, c[0x0][0x634] ;  /* 0x00018d0000067ab9 */ /* 0x000fe40000000800 */
[----:B------:R-:W-:-:S05]  /*88c0*/  IADD3 R5, P1, R2, UR6, RZ ;  /* 0x0000000602057c10 */ /* 0x000fca000ff3e0ff */
[----:B------:R-:W-:-:S04]  /*88d0*/  IMAD.X R21, RZ, RZ, R3, P1 ;  /* 0x000000ffff157224 */ /* 0x000fc800008e0603 */
[----:B------:R-:W-:-:S04]  /*88e0*/  IMAD.WIDE.U32 R10, R21, UR4, RZ ;  /* 0x00000004150a7c25 */ /* 0x000fc8000f8e00ff */
[----:B------:R-:W-:-:S04]  /*88f0*/  IMAD.WIDE.U32 R10, P1, R5, UR5, R10 ;  /* 0x00000005050a7c25 */ /* 0x000fc8000f82000a */
[----:B------:R-:W-:-:S04]  /*8900*/  IMAD.WIDE.U32 R4, R5, UR4, RZ ;  /* 0x0000000405047c25 */ /* 0x000fc8000f8e00ff */
[----:B------:R-:W-:Y:S01]  /*8910*/  IMAD.MOV.U32 R4, RZ, RZ, R11 ;  /* 0x000000ffff047224 */ /* 0x000fe200078e000b */
[----:B------:R-:W-:Y:S01]  /*8920*/  IADD3 RZ, P4, R5, R10, RZ ;  /* 0x0000000a05ff7210 */ /* 0x000fe20007f9e0ff */
[----:B------:R-:W-:-:S04]  /*8930*/  IMAD.X R5, RZ, RZ, RZ, P1 ;  /* 0x000000ffff057224 */ /* 0x000fc800008e06ff */
[----:B------:R-:W-:-:S08]  /*8940*/  IMAD.WIDE.U32.X R4, R21, UR5, R4, P4 ;  /* 0x0000000515047c25 */ /* 0x000fd0000a0e0404 */
.L_x_184:
[----:B------:R-:W-:Y:S01]  /*8950*/  FMUL R20, R20, UR8 ;  /* 0x0000000814147c20 */ /* 0x000fe20008400000 */
[--C-:B------:R-:W-:Y:S01]  /*8960*/  SHF.R.U64 R16, R4, UR7, R5.reuse ;  /* 0x0000000704107c19 */ /* 0x100fe20008001205 */
[----:B------:R-:W-:Y:S01]  /*8970*/  ULDC.64 UR4, c[0x0][0x620] ;  /* 0x0001880000047ab9 */ /* 0x000fe20000000a00 */
[----:B------:R-:W-:Y:S01]  /*8980*/  SHF.R.U32.HI R4, RZ, UR7, R5 ;  /* 0x00000007ff047c19 */ /* 0x000fe20008011605 */
[----:B------:R-:W-:Y:S01]  /*8990*/  ULDC.64 UR6, c[0x0][0x640] ;  /* 0x0001900000067ab9 */ /* 0x000fe20000000a00 */
[----:B------:R-:W-:Y:S01]  /*89a0*/  IADD3 R5, P1, RZ, -R16, RZ ;  /* 0x80000010ff057210 */ /* 0x000fe20007f3e0ff */
[----:B------:R-:W0:Y:S01]  /*89b0*/  F2I.U32.TRUNC.NTZ R20, R20 ;  /* 0x0000001400147305 */ /* 0x000e22000020f000 */
[----:B------:R-:W3:Y:S03]  /*89c0*/  LDC R21, c[0x0][0x148] ;  /* 0x00005200ff157b82 */ /* 0x000ee60000000800 */
[----:B------:R-:W-:Y:S01]  /*89d0*/  IMAD.X R4, RZ, RZ, ~R4, P1 ;  /* 0x000000ffff047224 */ /* 0x000fe200008e0e04 */
[----:B------:R-:W-:-:S03]  /*89e0*/  ISETP.NE.U32.AND P1, PT, RZ, UR6, PT ;  /* 0x00000006ff007c0c */ /* 0x000fc6000bf25070 */
[----:B------:R-:W-:Y:S01]  /*89f0*/  IMAD R4, R4, UR4, RZ ;  /* 0x0000000404047c24 */ /* 0x000fe2000f8e02ff */
[----:B------:R-:W-:-:S03]  /*8a00*/  ISETP.NE.AND.EX P1, PT, RZ, UR7, PT, P1 ;  /* 0x00000007ff007c0c */ /* 0x000fc6000bf25310 */
[C---:B------:R-:W-:Y:S01]  /*8a10*/  IMAD R11, R5.reuse, UR5, R4 ;  /* 0x00000005050b7c24 */ /* 0x040fe2000f8e0204 */
[----:B------:R-:W-:Y:S01]  /*8a20*/  ULDC UR5, c[0x0][0x154] ;  /* 0x0000550000057ab9 */ /* 0x000fe20000000800 */
[----:B------:R-:W-:Y:S01]  /*8a30*/  IMAD.WIDE.U32 R4, R5, UR4, R2 ;  /* 0x0000000405047c25 */ /* 0x000fe2000f8e0002 */
[----:B------:R-:W-:-:S03]  /*8a40*/  ULDC UR4, c[0x0][0x618] ;  /* 0x0001860000047ab9 */ /* 0x000fc60000000800 */
[----:B0-----:R-:W-:Y:S02]  /*8a50*/  IMAD.MOV R10, RZ, RZ, -R20 ;  /* 0x000000ffff0a7224 */ /* 0x001fe400078e0a14 */
[----:B------:R-:W-:Y:S02]  /*8a60*/  IMAD.IADD R5, R5, 0x1, R11 ;  /* 0x0000000105057824 */ /* 0x000fe400078e020b */
[----:B-1----:R-:W-:Y:S01]  /*8a70*/  IMAD R18, R19, R10, R18 ;  /* 0x0000000a13127224 */ /* 0x002fe200078e0212 */
[----:B--2---:R-:W-:Y:S02]  /*8a80*/  I2FP.F32.U32 R10, R6 ;  /* 0x00000006000a7245 */ /* 0x004fe40000201000 */
[--C-:B------:R-:W-:Y:S02]  /*8a90*/  SHF.R.U64 R19, R4, UR4, R5.reuse ;  /* 0x0000000404137c19 */ /* 0x100fe40008001205 */
[----:B------:R-:W-:Y:S01]  /*8aa0*/  SHF.R.U32.HI R4, RZ, UR4, R5 ;  /* 0x00000004ff047c19 */ /* 0x000fe20008011605 */
[----:B------:R-:W-:Y:S01]  /*8ab0*/  FMUL R10, R10, UR5 ;  /* 0x000000050a0a7c20 */ /* 0x000fe20008400000 */
[----:B------:R-:W-:-:S02]  /*8ac0*/  ULDC UR4, c[0x0][0x608] ;  /* 0x0001820000047ab9 */ /* 0x000fc40000000800 */
[--C-:B------:R-:W-:Y:S01]  /*8ad0*/  SHF.R.U64 R22, R19, UR4, R4.reuse ;  /* 0x0000000413167c19 */ /* 0x100fe20008001204 */
[----:B------:R0:W1:Y:S01]  /*8ae0*/  F2I.U32.TRUNC.NTZ R24, R10 ;  /* 0x0000000a00187305 */ /* 0x000062000020f000 */
[----:B------:R-:W-:Y:S01]  /*8af0*/  SHF.R.U32.HI R5, RZ, UR4, R4 ;  /* 0x00000004ff057c19 */ /* 0x000fe20008011604 */
[----:B------:R-:W-:-:S03]  /*8b00*/  ULDC UR4, c[0x0][0x658] ;  /* 0x0001960000047ab9 */ /* 0x000fc60000000800 */
[--C-:B------:R-:W-:Y:S02]  /*8b10*/  SHF.R.U64 R20, R22, UR4, R5.reuse ;  /* 0x0000000416147c19 */ /* 0x100fe40008001205 */
[----:B------:R-:W-:-:S03]  /*8b20*/  SHF.R.U32.HI R23, RZ, UR4, R5 ;  /* 0x00000004ff177c19 */ /* 0x000fc60008011605 */
[----:B------:R-:W-:Y:S02]  /*8b30*/  IMAD.MOV.U32 R4, RZ, RZ, R20 ;  /* 0x000000ffff047224 */ /* 0x000fe400078e0014 */
[----:B------:R-:W-:Y:S01]  /*8b40*/  IMAD.MOV.U32 R5, RZ, RZ, R23 ;  /* 0x000000ffff057224 */ /* 0x000fe200078e0017 */
[----:B0-----:R-:W-:Y:S06]  /*8b50*/  @!P1 BRA `(.L_x_185) ;  /* 0x0000000000289947 */ /* 0x001fec0003800000 */
        /* <DEDUP_REMOVED lines=10> */
.L_x_185:
[----:B------:R-:W-:Y:S01]  /*8c00*/  ULDC UR4, c[0x0][0x648] ;  /* 0x0001920000047ab9 */ /* 0x000fe20000000800 */
[----:B------:R-:W-:Y:S01]  /*8c10*/  LOP3.LUT R22, R22, UR17, RZ, 0xc0, !PT ;  /* 0x0000001116167c12 */ /* 0x000fe2000f8ec0ff */
[----:B-1----:R-:W-:Y:S01]  /*8c20*/  IMAD.MOV R24, RZ, RZ, -R24 ;  /* 0x000000ffff187224 */ /* 0x002fe200078e0a18 */
[----:B------:R-:W-:Y:S01]  /*8c30*/  SHF.R.U64 R5, R4, UR4, R5 ;  /* 0x0000000404057c19 */ /* 0x000fe20008001205 */
[----:B------:R-:W-:Y:S01]  /*8c40*/  ULDC UR4, c[0x0][0x638] ;  /* 0x00018e0000047ab9 */ /* 0x000fe20000000800 */
[----:B------:R-:W-:Y:S01]  /*8c50*/  LOP3.LUT R19, R19, UR16, RZ, 0xc0, !PT ;  /* 0x0000001013137c12 */ /* 0x000fe2000f8ec0ff */
[----:B---3--:R-:W-:Y:S01]  /*8c60*/  @P3 IMAD R18, R21, R24, R6 ;  /* 0x0000001815123224 */ /* 0x008fe200078e0206 */
[----:B------:R-:W-:Y:S01]  /*8c70*/  ULDC UR5, c[0x0][0x610] ;  /* 0x0001840000057ab9 */ /* 0x000fe20000000800 */
[----:B------:R-:W-:Y:S02]  /*8c80*/  IMAD.MOV R11, RZ, RZ, -R5 ;  /* 0x000000ffff0b7224 */ /* 0x000fe400078e0a05 */
[----:B------:R-:W-:-:S02]  /*8c90*/  IMAD R5, R5, UR18, R22 ;  /* 0x0000001205057c24 */ /* 0x000fc4000f8e0216 */
[----:B------:R-:W-:Y:S01]  /*8ca0*/  IMAD R20, R11, UR4, R20 ;  /* 0x000000040b147c24 */ /* 0x000fe2000f8e0214 */
[----:B------:R-:W-:Y:S01]  /*8cb0*/  ULDC UR4, c[0x0][0x600] ;  /* 0x0001800000047ab9 */ /* 0x000fe20000000800 */
[----:B------:R-:W-:Y:S02]  /*8cc0*/  IMAD R18, R5, UR5, R18 ;  /* 0x0000000505127c24 */ /* 0x000fe4000f8e0212 */
[----:B------:R-:W-:Y:S02]  /*8cd0*/  IMAD R11, R20, UR4, R19 ;  /* 0x00000004140b7c24 */ /* 0x000fe4000f8e0213 */
[----:B------:R-:W-:Y:S02]  /*8ce0*/  IMAD.MOV.U32 R10, RZ, RZ, 0x1 ;  /* 0x00000001ff0a7424 */ /* 0x000fe400078e00ff */
[----:B------:R-:W-:Y:S01]  /*8cf0*/  IMAD.MOV.U32 R4, RZ, RZ, R16 ;  /* 0x000000ffff047224 */ /* 0x000fe200078e0010 */
[----:B------:R-:W-:Y:S02]  /*8d00*/  SEL R5, R11, R18, !P3 ;  /* 0x000000120b057207 */ /* 0x000fe40005800000 */
[----:B------:R-:W-:-:S07]  /*8d10*/  SEL R6, R18, R11, !P3 ;  /* 0x0000000b12067207 */ /* 0x000fce0005800000 */
.L_x_183:
[----:B------:R-:W-:Y:S05]  /*8d20*/  BSYNC B1 ;  /* 0x0000000000017941 */ /* 0x000fea0003800000 */
.L_x_182:
[----:B------:R-:W-:-:S13]  /*8d30*/  LOP3.LUT P1, RZ, R10, 0xff, RZ, 0xc0, !PT ;  /* 0x000000ff0aff7812 */ /* 0x000fda000782c0ff */
[----:B------:R-:W-:Y:S05]  /*8d40*/  @P1 BRA `(.L_x_186) ;  /* 0xfffffff400341947 */ /* 0x000fea000383ffff */
[----:B------:R-:W-:Y:S05]  /*8d50*/  BSYNC B0 ;  /* 0x0000000000007941 */ /* 0x000fea0003800000 */
.L_x_174:
[----:B------:R-:W-:-:S03]  /*8d60*/  UMOV UR4, 0xffffffff ;  /* 0xffffffff00047882 */ /* 0x000fc60000000000 */
[----:B------:R-:W-:Y:S05]  /*8d70*/  BRA.DIV UR4, `(.L_x_187) ;  /* 0x0000000604287947 */ /* 0x000fea000b800000 */
[----:B------:R-:W-:-:S13]  /*8d80*/  ELECT P0, URZ, PT ;  /* 0x00000000003f782f */ /* 0x000fda0003800000 */
.L_x_202:
[----:B------:R-:W-:Y:S04]  /*8d90*/  BSSY B0, `(.L_x_188) ;  /* 0x0000022000007945 */ /* 0x000fe80003800000 */
[----:B------:R-:W-:Y:S05]  /*8da0*/  @!P0 BRA `(.L_x_189) ;  /* 0x0000000000808947 */ /* 0x000fea0003800000 */
[----:B------:R-:W-:-:S04]  /*8db0*/  LOP3.LUT R7, R7, 0x2, RZ, 0xfc, !PT ;  /* 0x0000000207077812 */ /* 0x000fc800078efcff */
[----:B------:R-:W-:-:S13]  /*8dc0*/  ISETP.NE.AND P0, PT, R7, 0x3, PT ;  /* 0x000000030700780c */ /* 0x000fda0003f05270 */
[----:B------:R-:W-:Y:S05]  /*8dd0*/  @!P0 BRA `(.L_x_190) ;  /* 0x0000000000048947 */ /* 0x000fea0003800000 */
[----:B------:R-:W-:Y:S01]  /*8de0*/  BPT.TRAP 0x1 ;  /* 0x000000040000795c */ /* 0x000fe20000300000 */
.L_x_190:
[----:B------:R-:W0:Y:S01]  /*8df0*/  S2R R3, SR_CgaCtaId ;  /* 0x0000000000037919 */ /* 0x000e220000008800 */
[----:B------:R-:W-:Y:S02]  /*8e00*/  MOV R0, 0x400 ;  /* 0x0000040000007802 */ /* 0x000fe40000000f00 */
[----:B------:R-:W-:Y:S02]  /*8e10*/  SHF.L.U32 R2, R12, 0x1f, RZ ;  /* 0x0000001f0c027819 */ /* 0x000fe400000006ff */
[----:B0-----:R-:W-:-:S05]  /*8e20*/  LEA R0, R3, R0, 0x18 ;  /* 0x0000000003007211 */ /* 0x001fca00078ec0ff */
[----:B------:R-:W-:-:S04]  /*8e30*/  VIADD R0, R0, 0x18 ;  /* 0x0000001800007836 */ /* 0x000fc80000000000 */
[C---:B------:R-:W-:Y:S02]  /*8e40*/  IMAD R7, R13.reuse, 0x8, R0 ;  /* 0x000000080d077824 */ /* 0x040fe400078e0200 */
[----:B------:R-:W-:Y:S02]  /*8e50*/  VIADD R13, R13, 0x1 ;  /* 0x000000010d0d7836 */ /* 0x000fe40000000000 */
[----:B------:R-:W0:Y:S03]  /*8e60*/  SYNCS.PHASECHK.TRANS64.TRYWAIT P0, [R7+URZ], R2 ;  /* 0x00000002070075a7 */ /* 0x000e26000800017f */
[----:B------:R-:W-:-:S04]  /*8e70*/  ISETP.NE.AND P1, PT, R13, 0x3, PT ;  /* 0x000000030d00780c */ /* 0x000fc80003f25270 */
[----:B------:R-:W-:Y:S02]  /*8e80*/  SEL R3, RZ, 0x1, P1 ;  /* 0x00000001ff037807 */ /* 0x000fe40000800000 */
[----:B------:R-:W-:Y:S02]  /*8e90*/  SEL R13, R13, RZ, P1 ;  /* 0x000000ff0d0d7207 */ /* 0x000fe40000800000 */
[----:B------:R-:W-:-:S03]  /*8ea0*/  LOP3.LUT R9, R12, R3, RZ, 0x3c, !PT ;  /* 0x000000030c097212 */ /* 0x000fc600078e3cff */
[----:B------:R-:W-:Y:S01]  /*8eb0*/  IMAD R6, R13, 0x8, R0 ;  /* 0x000000080d067824 */ /* 0x000fe200078e0200 */
[----:B------:R-:W-:Y:S01]  /*8ec0*/  SHF.L.U32 R5, R9, 0x1f, RZ ;  /* 0x0000001f09057819 */ /* 0x000fe200000006ff */
[----:B0-----:R-:W-:Y:S06]  /*8ed0*/  @!P0 BRA `(.L_x_191) ;  /* 0x0000000000f48947 */ /* 0x001fec0003800000 */
.L_x_203:
[----:B------:R-:W1:Y:S01]  /*8ee0*/  SYNCS.PHASECHK.TRANS64.TRYWAIT P0, [R6+URZ], R5 ;  /* 0x00000005060075a7 */ /* 0x000e62000800017f */
[----:B0-----:R-:W-:-:S05]  /*8ef0*/  VIADD R2, R13, 0x1 ;  /* 0x000000010d027836 */ /* 0x001fca0000000000 */
[----:B------:R-:W-:-:S04]  /*8f00*/  ISETP.NE.AND P1, PT, R2, 0x3, PT ;  /* 0x000000030200780c */ /* 0x000fc80003f25270 */
[----:B------:R-:W-:Y:S02]  /*8f10*/  SEL R4, RZ, 0x1, P1 ;  /* 0x00000001ff047807 */ /* 0x000fe40000800000 */
[----:B------:R-:W-:Y:S02]  /*8f20*/  SEL R3, R2, RZ, P1 ;  /* 0x000000ff02037207 */ /* 0x000fe40000800000 */
[----:B------:R-:W-:Y:S01]  /*8f30*/  LOP3.LUT R4, R9, R4, RZ, 0x3c, !PT ;  /* 0x0000000409047212 */ /* 0x000fe200078e3cff */
[----:B-1----:R-:W-:Y:S06]  /*8f40*/  @!P0 BRA `(.L_x_192) ;  /* 0x0000000000ec8947 */ /* 0x002fec0003800000 */
.L_x_204:
[----:B------:R-:W-:Y:S01]  /*8f50*/  IMAD R3, R3, 0x8, R0 ;  /* 0x0000000803037824 */ /* 0x000fe200078e0200 */
[----:B------:R-:W-:-:S07]  /*8f60*/  SHF.L.U32 R0, R4, 0x1f, RZ ;  /* 0x0000001f04007819 */ /* 0x000fce00000006ff */
.L_x_193:
[----:B-1----:R1:W2:Y:S02]  /*8f70*/  SYNCS.PHASECHK.TRANS64.TRYWAIT P0, [R3+URZ], R0 ;  /* 0x00000000030075a7 */ /* 0x0022a4000800017f */
[----:B--2---:R-:W-:Y:S05]  /*8f80*/  @!P0 NANOSLEEP.SYNCS 0x989680 ;  /* 0x009896800000895d */ /* 0x004fea0003900000 */
[----:B------:R-:W2:Y:S02]  /*8f90*/  @!P0 SYNCS.PHASECHK.TRANS64 P0, [R3+URZ], R0 ;  /* 0x00000000030085a7 */ /* 0x000ea4000800007f */
[----:B--2---:R-:W-:Y:S05]  /*8fa0*/  @!P0 BRA `(.L_x_193) ;  /* 0xfffffffc00f08947 */ /* 0x004fea000383ffff */
.L_x_189:
[----:B------:R-:W-:Y:S05]  /*8fb0*/  BSYNC B0 ;  /* 0x0000000000007941 */ /* 0x000fea0003800000 */
.L_x_188:
[----:B------:R-:W-:Y:S05]  /*8fc0*/  EXIT ;  /* 0x000000000000794d */ /* 0x000fea0003800000 */
.L_x_19:
[----:B0-----:R-:W-:-:S04]  /*8fd0*/  IMAD.U32 R18, RZ, RZ, UR15 ;  /* 0x0000000fff127e24 */ /* 0x001fc8000f8e00ff */
[----:B------:R0:W1:Y:S03]  /*8fe0*/  SYNCS.PHASECHK.TRANS64.TRYWAIT P1, [R18+URZ+-0x8], R17 ;  /* 0xfffff811120075a7 */ /* 0x000066000802017f */
[----:B-1----:R-:W-:Y:S05]  /*8ff0*/  @!P1 NANOSLEEP.SYNCS 0x989680 ;  /* 0x009896800000995d */ /* 0x002fea0003900000 */
[----:B------:R-:W1:Y:S02]  /*9000*/  @!P1 SYNCS.PHASECHK.TRANS64 P1, [R18+URZ+-0x8], R17 ;  /* 0xfffff811120095a7 */ /* 0x000e64000802007f */
[----:B-1----:R-:W-:Y:S05]  /*9010*/  @!P1 BRA `(.L_x_19) ;  /* 0xfffffffc00ec9947 */ /* 0x002fea000383ffff */
[----:B------:R-:W-:Y:S05]  /*9020*/  BRA `(.L_x_194) ;  /* 0xffffff8400707947 */ /* 0x000fea000383ffff */
.L_x_24:
[----:B-1----:R-:W-:-:S04]  /*9030*/  IMAD.U32 R18, RZ, RZ, UR6 ;  /* 0x00000006ff127e24 */ /* 0x002fc8000f8e00ff */
[----:B------:R1:W4:Y:S03]  /*9040*/  SYNCS.PHASECHK.TRANS64.TRYWAIT P1, [R18+URZ], R17 ;  /* 0x00000011120075a7 */ /* 0x000326000802017f */
[----:B----4-:R-:W-:Y:S05]  /*9050*/  @!P1 NANOSLEEP.SYNCS 0x989680 ;  /* 0x009896800000995d */ /* 0x010fea0003900000 */
[----:B------:R-:W4:Y:S02]  /*9060*/  @!P1 SYNCS.PHASECHK.TRANS64 P1, [R18+URZ], R17 ;  /* 0x00000011120095a7 */ /* 0x000f24000802007f */
[----:B----4-:R-:W-:Y:S05]  /*9070*/  @!P1 BRA `(.L_x_24) ;  /* 0xfffffffc00ec9947 */ /* 0x010fea000383ffff */
[----:B------:R-:W-:Y:S05]  /*9080*/  BRA `(.L_x_23) ;  /* 0xffffff88009c7947 */ /* 0x000fea000383ffff */
.L_x_30:
[----:B-1----:R-:W-:-:S04]  /*9090*/  IMAD.U32 R21, RZ, RZ, UR9 ;  /* 0x00000009ff157e24 */ /* 0x002fc8000f8e00ff */
[----:B------:R1:W4:Y:S03]  /*90a0*/  SYNCS.PHASECHK.TRANS64.TRYWAIT P1, [R21+URZ], R20 ;  /* 0x00000014150075a7 */ /* 0x000326000802017f */
[----:B----4-:R-:W-:Y:S05]  /*90b0*/  @!P1 NANOSLEEP.SYNCS 0x989680 ;  /* 0x009896800000995d */ /* 0x010fea0003900000 */
[----:B------:R-:W4:Y:S02]  /*90c0*/  @!P1 SYNCS.PHASECHK.TRANS64 P1, [R21+URZ], R20 ;  /* 0x00000014150095a7 */ /* 0x000f24000802007f */
[----:B----4-:R-:W-:Y:S05]  /*90d0*/  @!P1 BRA `(.L_x_30) ;  /* 0xfffffffc00ec9947 */ /* 0x010fea000383ffff */
[----:B------:R-:W-:Y:S05]  /*90e0*/  BRA `(.L_x_29) ;  /* 0xffffff9000d47947 */ /* 0x000fea000383ffff */
.L_x_38:
[----:B01--4-:R-:W-:-:S04]  /*90f0*/  IMAD.U32 R19, RZ, RZ, UR15 ;  /* 0x0000000fff137e24 */ /* 0x013fc8000f8e00ff */
[----:B------:R0:W1:Y:S03]  /*9100*/  SYNCS.PHASECHK.TRANS64.TRYWAIT P1, [R19+URZ+0x8], R18 ;  /* 0x00000812130075a7 */ /* 0x000066000802017f */
[----:B-1----:R-:W-:Y:S05]  /*9110*/  @!P1 NANOSLEEP.SYNCS 0x989680 ;  /* 0x009896800000995d */ /* 0x002fea0003900000 */
[----:B------:R-:W1:Y:S02]  /*9120*/  @!P1 SYNCS.PHASECHK.TRANS64 P1, [R19+URZ+0x8], R18 ;  /* 0x00000812130095a7 */ /* 0x000e64000802007f */
[----:B-1----:R-:W-:Y:S05]  /*9130*/  @!P1 BRA `(.L_x_38) ;  /* 0xfffffffc00ec9947 */ /* 0x002fea000383ffff */
[----:B------:R-:W-:Y:S05]  /*9140*/  BRA `(.L_x_195) ;  /* 0xffffffa000387947 */ /* 0x000fea000383ffff */
.L_x_175:
[----:B------:R-:W-:Y:S01]  /*9150*/  BSSY B1, `(.L_x_196) ;  /* 0x0000006000017945 */ /* 0x000fe20003800000 */
[----:B------:R-:W-:-:S07]  /*9160*/  IMAD.MOV.U32 R10, RZ, RZ, -0x1 ;  /* 0xffffffffff0a7424 */ /* 0x000fce00078e00ff */
[----:B------:R-:W-:Y:S05]  /*9170*/  WARPSYNC.COLLECTIVE R10, `(.L_x_197) ;  /* 0x000000000a0c7348 */ /* 0x000fea0003c00000 */
[----:B------:R-:W-:Y:S02]  /*9180*/  ELECT P1, UR62, PT ;  /* 0x00000000003e782f */ /* 0x000fe40003820000 */
[----:B------:R-:W-:Y:S01]  /*9190*/  MOV R10, UR62 ;  /* 0x0000003e000a7c02 */ /* 0x000fe20008000f00 */
[----:B------:R-:W-:Y:S10]  /*91a0*/  ENDCOLLECTIVE ;  /* 0x000000000000791b */ /* 0x000ff40003800000 */
.L_x_197:
[----:B------:R-:W-:Y:S05]  /*91b0*/  BSYNC B1 ;  /* 0x0000000000017941 */ /* 0x000fea0003800000 */
.L_x_196:
[----:B------:R-:W-:Y:S05]  /*91c0*/  BRA `(.L_x_198) ;  /* 0xfffffff000207947 */ /* 0x000fea000383ffff */
.L_x_178:
[----:B0-----:R0:W1:Y:S02]  /*91d0*/  SYNCS.PHASECHK.TRANS64.TRYWAIT P1, [R19+URZ+0x18], R10 ;  /* 0x0000180a130075a7 */ /* 0x001064000802017f */
[----:B-1----:R-:W-:Y:S05]  /*91e0*/  @!P1 NANOSLEEP.SYNCS 0x989680 ;  /* 0x009896800000995d */ /* 0x002fea0003900000 */
[----:B------:R-:W1:Y:S02]  /*91f0*/  @!P1 SYNCS.PHASECHK.TRANS64 P1, [R19+URZ+0x18], R10 ;  /* 0x0000180a130095a7 */ /* 0x000e64000802007f */
[----:B-1----:R-:W-:Y:S05]  /*9200*/  @!P1 BRA `(.L_x_178) ;  /* 0xfffffffc00f09947 */ /* 0x002fea000383ffff */
[----:B------:R-:W-:Y:S05]  /*9210*/  BRA `(.L_x_199) ;  /* 0xfffffff0005c7947 */ /* 0x000fea000383ffff */
.L_x_187:
[----:B------:R-:W-:Y:S01]  /*9220*/  BSSY B0, `(.L_x_200) ;  /* 0x0000006000007945 */ /* 0x000fe20003800000 */
[----:B------:R-:W-:-:S07]  /*9230*/  IMAD.MOV.U32 R10, RZ, RZ, -0x1 ;  /* 0xffffffffff0a7424 */ /* 0x000fce00078e00ff */
[----:B------:R-:W-:Y:S05]  /*9240*/  WARPSYNC.COLLECTIVE R10, `(.L_x_201) ;  /* 0x000000000a0c7348 */ /* 0x000fea0003c00000 */
[----:B------:R-:W-:Y:S02]  /*9250*/  ELECT P1, UR62, PT ;  /* 0x00000000003e782f */ /* 0x000fe40003820000 */
[----:B------:R-:W-:Y:S01]  /*9260*/  MOV R10, UR62 ;  /* 0x0000003e000a7c02 */ /* 0x000fe20008000f00 */
[----:B------:R-:W-:Y:S10]  /*9270*/  ENDCOLLECTIVE ;  /* 0x000000000000791b */ /* 0x000ff40003800000 */
.L_x_201:
[----:B------:R-:W-:Y:S05]  /*9280*/  BSYNC B0 ;  /* 0x0000000000007941 */ /* 0x000fea0003800000 */
.L_x_200:
[----:B------:R-:W-:Y:S01]  /*9290*/  PLOP3.LUT P0, PT, P1, PT, PT, 0x80, 0x0 ;  /* 0x000000000000781c */ /* 0x000fe20000f0f070 */
[----:B------:R-:W-:-:S12]  /*92a0*/  BRA `(.L_x_202) ;  /* 0xfffffff800b87947 */ /* 0x000fd8000383ffff */
.L_x_191:
[----:B0-----:R0:W1:Y:S02]  /*92b0*/  SYNCS.PHASECHK.TRANS64.TRYWAIT P0, [R7+URZ], R2 ;  /* 0x00000002070075a7 */ /* 0x001064000800017f */
[----:B-1----:R-:W-:Y:S05]  /*92c0*/  @!P0 NANOSLEEP.SYNCS 0x989680 ;  /* 0x009896800000895d */ /* 0x002fea0003900000 */
[----:B------:R-:W1:Y:S02]  /*92d0*/  @!P0 SYNCS.PHASECHK.TRANS64 P0, [R7+URZ], R2 ;  /* 0x00000002070085a7 */ /* 0x000e64000800007f */
[----:B-1----:R-:W-:Y:S05]  /*92e0*/  @!P0 BRA `(.L_x_191) ;  /* 0xfffffffc00f08947 */ /* 0x002fea000383ffff */
[----:B------:R-:W-:Y:S05]  /*92f0*/  BRA `(.L_x_203) ;  /* 0xfffffff800f87947 */ /* 0x000fea000383ffff */
.L_x_192:
[----:B0-----:R0:W1:Y:S02]  /*9300*/  SYNCS.PHASECHK.TRANS64.TRYWAIT P0, [R6+URZ], R5 ;  /* 0x00000005060075a7 */ /* 0x001064000800017f */
[----:B-1----:R-:W-:Y:S05]  /*9310*/  @!P0 NANOSLEEP.SYNCS 0x989680 ;  /* 0x009896800000895d */ /* 0x002fea0003900000 */
[----:B------:R-:W1:Y:S02]  /*9320*/  @!P0 SYNCS.PHASECHK.TRANS64 P0, [R6+URZ], R5 ;  /* 0x00000005060085a7 */ /* 0x000e64000800007f */
[----:B-1----:R-:W-:Y:S05]  /*9330*/  @!P0 BRA `(.L_x_192) ;  /* 0xfffffffc00f08947 */ /* 0x002fea000383ffff */
[----:B------:R-:W-:Y:S05]  /*9340*/  BRA `(.L_x_204) ;  /* 0xfffffffc00007947 */ /* 0x000fea000383ffff */
.L_x_205:
[----:B------:R-:W-:-:S00]  /*9350*/  BRA `(.L_x_205) ;  /* 0xfffffffc00fc7947 */ /* 0x000fc0000383ffff */
[----:B------:R-:W-:-:S00]  /*9360*/  NOP ;  /* 0x0000000000007918 */ /* 0x000fc00000000000 */
        /* <DEDUP_REMOVED lines=9> */
.L_x_206:


//--------------------- .nv.shared._ZN7cutlass13device_kernelINS_4gemm6kernel13GemmUniversalIN4cute5tupleIJiiiiEEENS1_10collective13CollectiveMmaINS1_37MainloopSm90TmaGmmaWarpSpecializedFP8ILi3ENS5_IJNS4_1CILi1EEENSA_ILi2EEESB_EEENS1_32KernelTmaWarpSpecializedPingpongEEENS5_IJNSA_ILi64EEENSA_ILi128EEESG_EEENS_12float_e4m3_tENS5_IJlSB_lEEESJ_SK_NS4_8TiledMMAINS4_8MMA_AtomIJNS4_4SM904GMMA31MMA_64x128x32_F32E4M3E4M3_SS_TNILNSO_7ScaleInE1ELSQ_1EEEEEENS4_6LayoutINS5_IJSB_SB_SB_EEENS5_IJNSA_ILi0EEESV_SV_EEEEENS5_IJNS4_10UnderscoreESY_SY_EEEEENS4_23SM90_TMA_LOAD_MULTICASTENS4_14ComposedLayoutINS4_7SwizzleILi2ELi4ELi3EEENS4_18smem_ptr_flag_bitsILi8EEENST_INS5_IJNSA_ILi8EEESG_EEENS5_IJSG_SB_EEEEEEEvNS4_8identityENS4_13SM90_TMA_LOADES1B_vS1C_EENS_8epilogue10collective6detail29Sm90TmaWarpSpecializedAdapterINS1G_15DefaultEpilogueISJ_SK_SK_NS1F_6thread17LinearCombinationISJ_Li1EffLNS1K_9ScaleType4KindE0ELNS_15FloatRoundStyleE2ESJ_EENS1_15EpilogueDefaultEEEEEvvEEEEvNT_6ParamsE --------------------------
	.section	.nv.shared._ZN7cutlass13device_kernelINS_4gemm6kernel13GemmUniversalIN4cute5tupleIJiiiiEEENS1_10collective13CollectiveMmaINS1_37MainloopSm90TmaGmmaWarpSpecializedFP8ILi3ENS5_IJNS4_1CILi1EEENSA_ILi2EEESB_EEENS1_32KernelTmaWarpSpecializedPingpongEEENS5_IJNSA_ILi64EEENSA_ILi128EEESG_EEENS_12float_e4m3_tENS5_IJlSB_lEEESJ_SK_NS4_8TiledMMAINS4_8MMA_AtomIJNS4_4SM904GMMA31MMA_64x128x32_F32E4M3E4M3_SS_TNILNSO_7ScaleInE1ELSQ_1EEEEEENS4_6LayoutINS5_IJSB_SB_SB_EEENS5_IJNSA_ILi0EEESV_SV_EEEEENS5_IJNS4_10UnderscoreESY_SY_EEEEENS4_23SM90_TMA_LOAD_MULTICASTENS4_14ComposedLayoutINS4_7SwizzleILi2ELi4ELi3EEENS4_18smem_ptr_flag_bitsILi8EEENST_INS5_IJNSA_ILi8EEESG_EEENS5_IJSG_SB_EEEEEEEvNS4_8identityENS4_13SM90_TMA_LOADES1B_vS1C_EENS_8epilogue10collective6detail29Sm90TmaWarpSpecializedAdapterINS1G_15DefaultEpilogueISJ_SK_SK_NS1F_6thread17LinearCombinationISJ_Li1EffLNS1K_9ScaleType4KindE0ELNS_15FloatRoundStyleE2ESJ_EENS1_15EpilogueDefaultEEEEEvvEEEEvNT_6ParamsE,"aw",@nobits
	.sectionflags	@""
	.align	16
	.zero		1024


//--------------------- .nv.shared.reserved.0     --------------------------
	.section	.nv.shared.reserved.0,"aw",@nobits
	.weak		__nv_reservedSMEM_offset_0_alias
	.size		__nv_reservedSMEM_offset_0_alias, 0, 0
	.other		__nv_reservedSMEM_offset_0_alias,@"STO_CUDA_RESERVED_SHARED STV_DEFAULT"
__nv_reservedSMEM_offset_0_alias:
	.zero		0


//--------------------- .nv.global                --------------------------
	.section	.nv.global,"aw",@nobits
.nv.global:
	.type		_ZN39_INTERNAL_c7012ecf_4_k_cu_1f105c69_27194cute1_E,@object
	.size		_ZN39_INTERNAL_c7012ecf_4_k_cu_1f105c69_27194cute1_E,(_ZN39_INTERNAL_c7012ecf_4_k_cu_1f105c69_27194cuda3std3__45__cpo6cbeginE - _ZN39_INTERNAL_c7012ecf_4_k_cu_1f105c69_27194cute1_E)
_ZN39_INTERNAL_c7012ecf_4_k_cu_1f105c69_27194cute1_E:
	.zero		1
	.type		_ZN39_INTERNAL_c7012ecf_4_k_cu_1f105c69_27194cuda3std3__45__cpo6cbeginE,@object
	.size		_ZN39_INTERNAL_c7012ecf_4_k_cu_1f105c69_27194cuda3std3__45__cpo6cbeginE,(_ZN39_INTERNAL_c7012ecf_4_k_cu_1f105c69_27194cuda3std3__48in_placeE - _ZN39_INTERNAL_c7012ecf_4_k_cu_1f105c69_27194cuda3std3__45__cpo6cbeginE)
_ZN39_INTERNAL_c7012ecf_4_k_cu_1f105c69_27194cuda3std3__45__cpo6cbeginE:
	.zero		1
	.type		_ZN39_INTERNAL_c7012ecf_4_k_cu_1f105c69_27194cuda3std3__48in_placeE,@object
	.size		_ZN39_INTERNAL_c7012ecf_4_k_cu_1f105c69_27194cuda3std3__48in_placeE,(_ZN39_INTERNAL_c7012ecf_4_k_cu_1f105c69_27194cuda3std6ranges3__45__cpo9iter_moveE - _ZN39_INTERNAL_c7012ecf_4_k_cu_1f105c69_27194cuda3std3__48in_placeE)
_ZN39_INTERNAL_c7012ecf_4_k_cu_1f105c69_27194cuda3std3__48in_placeE:
	.zero		1
	.type		_ZN39_INTERNAL_c7012ecf_4_k_cu_1f105c69_27194cuda3std6ranges3__45__cpo9iter_moveE,@object
	.size		_ZN39_INTERNAL_c7012ecf_4_k_cu_1f105c69_27194cuda3std6ranges3__45__cpo9iter_moveE,(_ZN39_INTERNAL_c7012ecf_4_k_cu_1f105c69_27194cuda3std3__45__cpo5beginE - _ZN39_INTERNAL_c7012ecf_4_k_cu_1f105c69_27194cuda3std6ranges3__45__cpo9iter_moveE)
_ZN39_INTERNAL_c7012ecf_4_k_cu_1f105c69_27194cuda3std6ranges3__45__cpo9iter_moveE:
	.zero		1
	.type		_ZN39_INTERNAL_c7012ecf_4_k_cu_1f105c69_27194cuda3std3__45__cpo5beginE,@object
	.size		_ZN39_INTERNAL_c7012ecf_4_k_cu_1f105c69_27194cuda3std3__45__cpo5beginE,(_ZN39_INTERNAL_c7012ecf_4_k_cu_1f105c69_27194cuda3std3__441_GLOBAL__N__c7012ecf_4_k_cu_1f105c69_27196ignoreE - _ZN39_INTERNAL_c7012ecf_4_k_cu_1f105c69_27194cuda3std3__45__cpo5beginE)
_ZN39_INTERNAL_c7012ecf_4_k_cu_1f105c69_27194cuda3std3__45__cpo5beginE:
	.zero		1
	.type		_ZN39_INTERNAL_c7012ecf_4_k_cu_1f105c69_27194cuda3std3__441_GLOBAL__N__c7012ecf_4_k_cu_1f105c69_27196ignoreE,@object
	.size		_ZN39_INTERNAL_c7012ecf_4_k_cu_1f105c69_27194cuda3std3__441_GLOBAL__N__c7012ecf_4_k_cu_1f105c69_27196ignoreE,(_ZN39_INTERNAL_c7012ecf_4_k_cu_1f105c69_27194cute7productE - _ZN39_INTERNAL_c7012ecf_4_k_cu_1f105c69_27194cuda3std3__441_GLOBAL__N__c7012ecf_4_k_cu_1f105c69_27196ignoreE)
_ZN39_INTERNAL_c7012ecf_4_k_cu_1f105c69_27194cuda3std3__441_GLOBAL__N__c7012ecf_4_k_cu_1f105c69_27196ignoreE:
	.zero		1
	.type		_ZN39_INTERNAL_c7012ecf_4_k_cu_1f105c69_27194cute7productE,@object
	.size		_ZN39_INTERNAL_c7012ecf_4_k_cu_1f105c69_27194cute7productE,(_ZN39_INTERNAL_c7012ecf_4_k_cu_1f105c69_27194cuda3std3__45__cpo3endE - _ZN39_INTERNAL_c7012ecf_4_k_cu_1f105c69_27194cute7productE)
_ZN39_INTERNAL_c7012ecf_4_k_cu_1f105c69_27194cute7productE:
	.zero		1
	.type		_ZN39_INTERNAL_c7012ecf_4_k_cu_1f105c69_27194cuda3std3__45__cpo3endE,@object
	.size		_ZN39_INTERNAL_c7012ecf_4_k_cu_1f105c69_27194cuda3std3__45__cpo3endE,(_ZN39_INTERNAL_c7012ecf_4_k_cu_1f105c69_27194cuda3std3__419piecewise_constructE - _ZN39_INTERNAL_c7012ecf_4_k_cu_1f105c69_27194cuda3std3__45__cpo3endE)
_ZN39_INTERNAL_c7012ecf_4_k_cu_1f105c69_27194cuda3std3__45__cpo3endE:
	.zero		1
	.type		_ZN39_INTERNAL_c7012ecf_4_k_cu_1f105c69_27194cuda3std3__419piecewise_constructE,@object
	.size		_ZN39_INTERNAL_c7012ecf_4_k_cu_1f105c69_27194cuda3std3__419piecewise_constructE,(_ZN39_INTERNAL_c7012ecf_4_k_cu_1f105c69_27194cuda3std3__45__cpo4cendE - _ZN39_INTERNAL_c7012ecf_4_k_cu_1f105c69_27194cuda3std3__419piecewise_constructE)
_ZN39_INTERNAL_c7012ecf_4_k_cu_1f105c69_27194cuda3std3__419piecewise_constructE:
	.zero		1
	.type		_ZN39_INTERNAL_c7012ecf_4_k_cu_1f105c69_27194cuda3std3__45__cpo4cendE,@object
	.size		_ZN39_INTERNAL_c7012ecf_4_k_cu_1f105c69_27194cuda3std3__45__cpo4cendE,(_ZN39_INTERNAL_c7012ecf_4_k_cu_1f105c69_27194cuda3std6ranges3__45__cpo4swapE - _ZN39_INTERNAL_c7012ecf_4_k_cu_1f105c69_27194cuda3std3__45__cpo4cendE)
_ZN39_INTERNAL_c7012ecf_4_k_cu_1f105c69_27194cuda3std3__45__cpo4cendE:
	.zero		1
	.type		_ZN39_INTERNAL_c7012ecf_4_k_cu_1f105c69_27194cuda3std6ranges3__45__cpo4swapE,@object
	.size		_ZN39_INTERNAL_c7012ecf_4_k_cu_1f105c69_27194cuda3std6ranges3__45__cpo4swapE,(.L_7 - _ZN39_INTERNAL_c7012ecf_4_k_cu_1f105c69_27194cuda3std6ranges3__45__cpo4swapE)
_ZN39_INTERNAL_c7012ecf_4_k_cu_1f105c69_27194cuda3std6ranges3__45__cpo4swapE:
	.zero		1
.L_7:


//--------------------- .nv.constant0._ZN7cutlass13device_kernelINS_4gemm6kernel13GemmUniversalIN4cute5tupleIJiiiiEEENS1_10collective13CollectiveMmaINS1_37MainloopSm90TmaGmmaWarpSpecializedFP8ILi3ENS5_IJNS4_1CILi1EEENSA_ILi2EEESB_EEENS1_32KernelTmaWarpSpecializedPingpongEEENS5_IJNSA_ILi64EEENSA_ILi128EEESG_EEENS_12float_e4m3_tENS5_IJlSB_lEEESJ_SK_NS4_8TiledMMAINS4_8MMA_AtomIJNS4_4SM904GMMA31MMA_64x128x32_F32E4M3E4M3_SS_TNILNSO_7ScaleInE1ELSQ_1EEEEEENS4_6LayoutINS5_IJSB_SB_SB_EEENS5_IJNSA_ILi0EEESV_SV_EEEEENS5_IJNS4_10UnderscoreESY_SY_EEEEENS4_23SM90_TMA_LOAD_MULTICASTENS4_14ComposedLayoutINS4_7SwizzleILi2ELi4ELi3EEENS4_18smem_ptr_flag_bitsILi8EEENST_INS5_IJNSA_ILi8EEESG_EEENS5_IJSG_SB_EEEEEEEvNS4_8identityENS4_13SM90_TMA_LOADES1B_vS1C_EENS_8epilogue10collective6detail29Sm90TmaWarpSpecializedAdapterINS1G_15DefaultEpilogueISJ_SK_SK_NS1F_6thread17LinearCombinationISJ_Li1EffLNS1K_9ScaleType4KindE0ELNS_15FloatRoundStyleE2ESJ_EENS1_15EpilogueDefaultEEEEEvvEEEEvNT_6ParamsE --------------------------
	.section	.nv.constant0._ZN7cutlass13device_kernelINS_4gemm6kernel13GemmUniversalIN4cute5tupleIJiiiiEEENS1_10collective13CollectiveMmaINS1_37MainloopSm90TmaGmmaWarpSpecializedFP8ILi3ENS5_IJNS4_1CILi1EEENSA_ILi2EEESB_EEENS1_32KernelTmaWarpSpecializedPingpongEEENS5_IJNSA_ILi64EEENSA_ILi128EEESG_EEENS_12float_e4m3_tENS5_IJlSB_lEEESJ_SK_NS4_8TiledMMAINS4_8MMA_AtomIJNS4_4SM904GMMA31MMA_64x128x32_F32E4M3E4M3_SS_TNILNSO_7ScaleInE1ELSQ_1EEEEEENS4_6LayoutINS5_IJSB_SB_SB_EEENS5_IJNSA_ILi0EEESV_SV_EEEEENS5_IJNS4_10UnderscoreESY_SY_EEEEENS4_23SM90_TMA_LOAD_MULTICASTENS4_14ComposedLayoutINS4_7SwizzleILi2ELi4ELi3EEENS4_18smem_ptr_flag_bitsILi8EEENST_INS5_IJNSA_ILi8EEESG_EEENS5_IJSG_SB_EEEEEEEvNS4_8identityENS4_13SM90_TMA_LOADES1B_vS1C_EENS_8epilogue10collective6detail29Sm90TmaWarpSpecializedAdapterINS1G_15DefaultEpilogueISJ_SK_SK_NS1F_6thread17LinearCombinationISJ_Li1EffLNS1K_9ScaleType4KindE0ELNS_15FloatRoundStyleE2ESJ_EENS1_15EpilogueDefaultEEEEEvvEEEEvNT_6ParamsE,"a",@progbits
	.sectionflags	@""
	.align	4
.nv.constant0._ZN7cutlass13device_kernelINS_4gemm6kernel13GemmUniversalIN4cute5tupleIJiiiiEEENS1_10collective13CollectiveMmaINS1_37MainloopSm90TmaGmmaWarpSpecializedFP8ILi3ENS5_IJNS4_1CILi1EEENSA_ILi2EEESB_EEENS1_32KernelTmaWarpSpecializedPingpongEEENS5_IJNSA_ILi64EEENSA_ILi128EEESG_EEENS_12float_e4m3_tENS5_IJlSB_lEEESJ_SK_NS4_8TiledMMAINS4_8MMA_AtomIJNS4_4SM904GMMA31MMA_64x128x32_F32E4M3E4M3_SS_TNILNSO_7ScaleInE1ELSQ_1EEEEEENS4_6LayoutINS5_IJSB_SB_SB_EEENS5_IJNSA_ILi0EEESV_SV_EEEEENS5_IJNS4_10UnderscoreESY_SY_EEEEENS4_23SM90_TMA_LOAD_MULTICASTENS4_14ComposedLayoutINS4_7SwizzleILi2ELi4ELi3EEENS4_18smem_ptr_flag_bitsILi8EEENST_INS5_IJNSA_ILi8EEESG_EEENS5_IJSG_SB_EEEEEEEvNS4_8identityENS4_13SM90_TMA_LOADES1B_vS1C_EENS_8epilogue10collective6detail29Sm90TmaWarpSpecializedAdapterINS1G_15DefaultEpilogueISJ_SK_SK_NS1F_6thread17LinearCombinationISJ_Li1EffLNS1K_9ScaleType4KindE0ELNS_15FloatRoundStyleE2ESJ_EENS1_15EpilogueDefaultEEEEEvvEEEEvNT_6ParamsE:
	.zero		1664


//--------------------- SYMBOLS --------------------------

	.type		.nv.reservedSmem.offset0,@object
	.size		.nv.reservedSmem.offset0,0x4
